	.target	sm_90a

	.elftype	@"ET_EXEC"


//--------------------- .note.nv.tkinfo           --------------------------
	.section	.note.nv.tkinfo,"",@"SHT_NOTE"
	.sectionflags	@"SHF_NOTE_NV_TKINFO"
	.tkinfo
        /*0018*/ 	.word	0x00000002
        /*0030*/ 	.string	""
        /*0030*/ 	.string	"ptxas"
        /*0030*/ 	.string	"Cuda compilation tools, release 13.0, V13.0.88"
        /*0030*/ 	.string	"Build cuda_13.0.r13.0/compiler.36424714_0"
        /*0030*/ 	.string	"-arch sm_90a -m 64 "



//--------------------- .note.nv.cuinfo           --------------------------
	.section	.note.nv.cuinfo,"",@"SHT_NOTE"
	.sectionflags	@"SHF_NOTE_NV_CUINFO"
        /*0018*/ 	.short	0x0002
        /*001a*/ 	.short	0x005a
        /*001c*/ 	.short	0x0082
	.zero		2


//--------------------- .nv.info                  --------------------------
	.section	.nv.info,"",@"SHT_CUDA_INFO"
	.align	4


	//----- nvinfo : EIATTR_REGCOUNT
	.align		4
        /*0000*/ 	.byte	0x04, 0x2f
        /*0002*/ 	.short	(.L_15 - .L_14)
	.align		4
.L_14:
        /*0004*/ 	.word	index@(_ZN7cutlass13device_kernelINS_4gemm6kernel13GemmUniversalIN4cute5tupleIJiiiiEEENS1_10collective13CollectiveMmaINS1_34MainloopSm90TmaGmmaWarpSpecializedILi2ENS5_IJNS4_1CILi1EEESB_SB_EEENS1_35KernelTmaWarpSpecializedCooperativeEEENS5_IJNSA_ILi128EEENSA_ILi512EEENSA_ILi64EEEEEENS_6half_tENS5_IJlSB_lEEESJ_SK_NS4_8TiledMMAINS4_8MMA_AtomIJNS4_4SM904GMMA26MMA_64x256x16_F32F16F16_SSILNSO_5MajorE0ELSQ_0ELNSO_7ScaleInE1ELSR_1EEEEEENS4_6LayoutINS5_IJNSA_ILi2EEESB_SB_EEENS5_IJSB_NSA_ILi0EEESX_EEEEENS5_IJNS4_10UnderscoreES10_S10_EEEEENS4_13SM90_TMA_LOADENS4_14ComposedLayoutINS4_7SwizzleILi3ELi4ELi3EEENS4_18smem_ptr_flag_bitsILi16EEENSU_INS5_IJNSA_ILi8EEESH_EEENS5_IJSH_SB_EEEEEEEvNS4_8identityES13_S1D_vS1E_EENS_8epilogue10collective6detail29Sm90TmaWarpSpecializedAdapterINS1H_15DefaultEpilogueISJ_SK_SK_NS1G_6thread17LinearCombinationISJ_Li1EffLNS1L_9ScaleType4KindE0ELNS_15FloatRoundStyleE2ESJ_EENS1_15EpilogueDefaultEEEEEvvEEEEvNT_6ParamsE)
        /*0008*/ 	.word	0x000000a8


	//----- nvinfo : EIATTR_FRAME_SIZE
	.align		4
.L_15:
        /*000c*/ 	.byte	0x04, 0x11
        /*000e*/ 	.short	(.L_17 - .L_16)
	.align		4
.L_16:
        /*0010*/ 	.word	index@(_ZN7cutlass13device_kernelINS_4gemm6kernel13GemmUniversalIN4cute5tupleIJiiiiEEENS1_10collective13CollectiveMmaINS1_34MainloopSm90TmaGmmaWarpSpecializedILi2ENS5_IJNS4_1CILi1EEESB_SB_EEENS1_35KernelTmaWarpSpecializedCooperativeEEENS5_IJNSA_ILi128EEENSA_ILi512EEENSA_ILi64EEEEEENS_6half_tENS5_IJlSB_lEEESJ_SK_NS4_8TiledMMAINS4_8MMA_AtomIJNS4_4SM904GMMA26MMA_64x256x16_F32F16F16_SSILNSO_5MajorE0ELSQ_0ELNSO_7ScaleInE1ELSR_1EEEEEENS4_6LayoutINS5_IJNSA_ILi2EEESB_SB_EEENS5_IJSB_NSA_ILi0EEESX_EEEEENS5_IJNS4_10UnderscoreES10_S10_EEEEENS4_13SM90_TMA_LOADENS4_14ComposedLayoutINS4_7SwizzleILi3ELi4ELi3EEENS4_18smem_ptr_flag_bitsILi16EEENSU_INS5_IJNSA_ILi8EEESH_EEENS5_IJSH_SB_EEEEEEEvNS4_8identityES13_S1D_vS1E_EENS_8epilogue10collective6detail29Sm90TmaWarpSpecializedAdapterINS1H_15DefaultEpilogueISJ_SK_SK_NS1G_6thread17LinearCombinationISJ_Li1EffLNS1L_9ScaleType4KindE0ELNS_15FloatRoundStyleE2ESJ_EENS1_15EpilogueDefaultEEEEEvvEEEEvNT_6ParamsE)
        /*0014*/ 	.word	0x00000798


	//----- nvinfo : EIATTR_MIN_STACK_SIZE
	.align		4
.L_17:
        /*0018*/ 	.byte	0x04, 0x12
        /*001a*/ 	.short	(.L_19 - .L_18)
	.align		4
.L_18:
        /*001c*/ 	.word	index@(_ZN7cutlass13device_kernelINS_4gemm6kernel13GemmUniversalIN4cute5tupleIJiiiiEEENS1_10collective13CollectiveMmaINS1_34MainloopSm90TmaGmmaWarpSpecializedILi2ENS5_IJNS4_1CILi1EEESB_SB_EEENS1_35KernelTmaWarpSpecializedCooperativeEEENS5_IJNSA_ILi128EEENSA_ILi512EEENSA_ILi64EEEEEENS_6half_tENS5_IJlSB_lEEESJ_SK_NS4_8TiledMMAINS4_8MMA_AtomIJNS4_4SM904GMMA26MMA_64x256x16_F32F16F16_SSILNSO_5MajorE0ELSQ_0ELNSO_7ScaleInE1ELSR_1EEEEEENS4_6LayoutINS5_IJNSA_ILi2EEESB_SB_EEENS5_IJSB_NSA_ILi0EEESX_EEEEENS5_IJNS4_10UnderscoreES10_S10_EEEEENS4_13SM90_TMA_LOADENS4_14ComposedLayoutINS4_7SwizzleILi3ELi4ELi3EEENS4_18smem_ptr_flag_bitsILi16EEENSU_INS5_IJNSA_ILi8EEESH_EEENS5_IJSH_SB_EEEEEEEvNS4_8identityES13_S1D_vS1E_EENS_8epilogue10collective6detail29Sm90TmaWarpSpecializedAdapterINS1H_15DefaultEpilogueISJ_SK_SK_NS1G_6thread17LinearCombinationISJ_Li1EffLNS1L_9ScaleType4KindE0ELNS_15FloatRoundStyleE2ESJ_EENS1_15EpilogueDefaultEEEEEvvEEEEvNT_6ParamsE)
        /*0020*/ 	.word	0x00000798
.L_19:


//--------------------- .nv.compat                --------------------------
	.section	.nv.compat,"",@"SHT_CUDA_COMPAT_INFO"
	.align	4
        /*0000*/ 	.byte	0x02, 0x09, 0x01, 0x00, 0x02, 0x02, 0x04, 0x00, 0x02, 0x05, 0x05, 0x00, 0x03, 0x07, 0x01, 0x01
        /*0010*/ 	.byte	0x02, 0x03, 0x01, 0x00, 0x02, 0x06, 0x01, 0x00, 0x04, 0x0b, 0x08, 0x00, 0x00, 0x00, 0x00, 0x00
        /*0020*/ 	.byte	0x00, 0x00, 0x00, 0x00


//--------------------- .nv.info._ZN7cutlass13device_kernelINS_4gemm6kernel13GemmUniversalIN4cute5tupleIJiiiiEEENS1_10collective13CollectiveMmaINS1_34MainloopSm90TmaGmmaWarpSpecializedILi2ENS5_IJNS4_1CILi1EEESB_SB_EEENS1_35KernelTmaWarpSpecializedCooperativeEEENS5_IJNSA_ILi128EEENSA_ILi512EEENSA_ILi64EEEEEENS_6half_tENS5_IJlSB_lEEESJ_SK_NS4_8TiledMMAINS4_8MMA_AtomIJNS4_4SM904GMMA26MMA_64x256x16_F32F16F16_SSILNSO_5MajorE0ELSQ_0ELNSO_7ScaleInE1ELSR_1EEEEEENS4_6LayoutINS5_IJNSA_ILi2EEESB_SB_EEENS5_IJSB_NSA_ILi0EEESX_EEEEENS5_IJNS4_10UnderscoreES10_S10_EEEEENS4_13SM90_TMA_LOADENS4_14ComposedLayoutINS4_7SwizzleILi3ELi4ELi3EEENS4_18smem_ptr_flag_bitsILi16EEENSU_INS5_IJNSA_ILi8EEESH_EEENS5_IJSH_SB_EEEEEEEvNS4_8identityES13_S1D_vS1E_EENS_8epilogue10collective6detail29Sm90TmaWarpSpecializedAdapterINS1H_15DefaultEpilogueISJ_SK_SK_NS1G_6thread17LinearCombinationISJ_Li1EffLNS1L_9ScaleType4KindE0ELNS_15FloatRoundStyleE2ESJ_EENS1_15EpilogueDefaultEEEEEvvEEEEvNT_6ParamsE --------------------------
	.section	.nv.info._ZN7cutlass13device_kernelINS_4gemm6kernel13GemmUniversalIN4cute5tupleIJiiiiEEENS1_10collective13CollectiveMmaINS1_34MainloopSm90TmaGmmaWarpSpecializedILi2ENS5_IJNS4_1CILi1EEESB_SB_EEENS1_35KernelTmaWarpSpecializedCooperativeEEENS5_IJNSA_ILi128EEENSA_ILi512EEENSA_ILi64EEEEEENS_6half_tENS5_IJlSB_lEEESJ_SK_NS4_8TiledMMAINS4_8MMA_AtomIJNS4_4SM904GMMA26MMA_64x256x16_F32F16F16_SSILNSO_5MajorE0ELSQ_0ELNSO_7ScaleInE1ELSR_1EEEEEENS4_6LayoutINS5_IJNSA_ILi2EEESB_SB_EEENS5_IJSB_NSA_ILi0EEESX_EEEEENS5_IJNS4_10UnderscoreES10_S10_EEEEENS4_13SM90_TMA_LOADENS4_14ComposedLayoutINS4_7SwizzleILi3ELi4ELi3EEENS4_18smem_ptr_flag_bitsILi16EEENSU_INS5_IJNSA_ILi8EEESH_EEENS5_IJSH_SB_EEEEEEEvNS4_8identityES13_S1D_vS1E_EENS_8epilogue10collective6detail29Sm90TmaWarpSpecializedAdapterINS1H_15DefaultEpilogueISJ_SK_SK_NS1G_6thread17LinearCombinationISJ_Li1EffLNS1L_9ScaleType4KindE0ELNS_15FloatRoundStyleE2ESJ_EENS1_15EpilogueDefaultEEEEEvvEEEEvNT_6ParamsE,"",@"SHT_CUDA_INFO"
	.sectionflags	@""
	.align	4


	//----- nvinfo : EIATTR_CUDA_API_VERSION
	.align		4
        /*0000*/ 	.byte	0x04, 0x37
        /*0002*/ 	.short	(.L_21 - .L_20)
.L_20:
        /*0004*/ 	.word	0x00000082


	//----- nvinfo : EIATTR_KPARAM_INFO
	.align		4
.L_21:
        /*0008*/ 	.byte	0x04, 0x17
        /*000a*/ 	.short	(.L_23 - .L_22)
.L_22:
        /*000c*/ 	.word	0x00000000
        /*0010*/ 	.short	0x0000
        /*0012*/ 	.short	0x0070
        /*0014*/ 	.byte	0x00, 0xf0, 0x01, 0x10


	//----- nvinfo : EIATTR_SPARSE_MMA_MASK
	.align		4
.L_23:
        /*0018*/ 	.byte	0x03, 0x50
        /*001a*/ 	.short	0x0000


	//----- nvinfo : EIATTR_MAXREG_COUNT
	.align		4
        /*001c*/ 	.byte	0x03, 0x1b
        /*001e*/ 	.short	0x00a8


	//----- nvinfo : EIATTR_NUM_BARRIERS
	.align		4
        /*0020*/ 	.byte	0x02, 0x4c
        /*0022*/ 	.byte	0x01
	.zero		1


	//----- nvinfo : EIATTR_EXTERNS
	.align		4
        /*0024*/ 	.byte	0x04, 0x0f
        /*0026*/ 	.short	(.L_25 - .L_24)


	//   ....[0]....
	.align		4
.L_24:
        /*0028*/ 	.word	index@(__assertfail)


	//----- nvinfo : EIATTR_ANNOTATIONS
	.align		4
.L_25:
        /*002c*/ 	.byte	0x04, 0x55
        /*002e*/ 	.short	(.L_27 - .L_26)


	//   ....[0]....
.L_26:
        /*0030*/ 	.word	0x00000001
        /*0034*/ 	.byte	0x60, 0x05, 0x00, 0x00, 0x01, 0x00, 0x00, 0x00, 0x80, 0x05, 0x00, 0x00, 0x01, 0x00, 0x00, 0x00
        /* <DEDUP_REMOVED lines=731> */
        /*2df4*/ 	.byte	0x00, 0xa9, 0x01, 0x00


	//----- nvinfo : EIATTR_MERCURY_ISA_VERSION
	.align		4
.L_27:
        /*2df8*/ 	.byte	0x03, 0x5f
        /*2dfa*/ 	.short	0x0101


	//----- nvinfo : EIATTR_INT_WARP_WIDE_INSTR_OFFSETS
	.align		4
        /*2dfc*/ 	.byte	0x04, 0x31
        /*2dfe*/ 	.short	(.L_29 - .L_28)


	//   ....[0]....
.L_28:
        /*2e00*/ 	.word	0x00000390


	//   ....[1]....
        /*2e04*/ 	.word	0x000003a0


	//   ....[2]....
        /*2e08*/ 	.word	0x000004a0


	//----- nvinfo : EIATTR_COOP_GROUP_MASK_REGIDS
	.align		4
.L_29:
        /*2e0c*/ 	.byte	0x04, 0x29
        /*2e0e*/ 	.short	(.L_31 - .L_30)


	//   ....[0]....
.L_30:
        /*2e10*/ 	.word	0xffffffff


	//   ....[1]....
        /*2e14*/ 	.word	0xffffffff


	//   ....[2]....
        /*2e18*/ 	.word	0xffffffff


	//   ....[3]....
        /*2e1c*/ 	.word	0xffffffff


	//   ....[4]....
        /*2e20*/ 	.word	0xffffffff


	//----- nvinfo : EIATTR_COOP_GROUP_INSTR_OFFSETS
	.align		4
.L_31:
        /*2e24*/ 	.byte	0x04, 0x28
        /*2e26*/ 	.short	(.L_33 - .L_32)


	//   ....[0]....
.L_32:
        /*2e28*/ 	.word	0x00000070


	//   ....[1]....
        /*2e2c*/ 	.word	0x00000080


	//   ....[2]....
        /*2e30*/ 	.word	0x00000140


	//   ....[3]....
        /*2e34*/ 	.word	0x00000290


	//   ....[4]....
        /*2e38*/ 	.word	0x00000fa0


	//----- nvinfo : EIATTR_REG_RECONFIG
	.align		4
.L_33:
        /*2e3c*/ 	.byte	0x01, 0x54
	.zero		2


	//----- nvinfo : EIATTR_SYSCALL_OFFSETS
	.align		4
        /*2e40*/ 	.byte	0x04, 0x46
        /*2e42*/ 	.short	(.L_35 - .L_34)


	//   ....[0]....
.L_34:
        /*2e44*/ 	.word	0x00001150


	//----- nvinfo : EIATTR_MBARRIER_INSTR_OFFSETS
	.align		4
.L_35:
        /*2e48*/ 	.byte	0x04, 0x39
        /*2e4a*/ 	.short	(.L_37 - .L_36)


	//   ....[0]....
.L_36:
        /*2e4c*/ 	.word	0x00000240
        /*2e50*/ 	.word	0x000000ff
        /*2e54*/ 	.word	0x00000000
        /*2e58*/ 	.short	0x0100
        /*2e5a*/ 	.byte	0x08
	.zero		1


	//   ....[1]....
        /*2e5c*/ 	.word	0x00000250
        /*2e60*/ 	.word	0x000000ff
        /*2e64*/ 	.word	0x00000010
        /*2e68*/ 	.short	0x0100
        /*2e6a*/ 	.byte	0x08
	.zero		1


	//   ....[2]....
        /*2e6c*/ 	.word	0x00000260
        /*2e70*/ 	.word	0x000000ff
        /*2e74*/ 	.word	0x00000008
        /*2e78*/ 	.short	0x0100
        /*2e7a*/ 	.byte	0x08
	.zero		1


	//   ....[3]....
        /*2e7c*/ 	.word	0x00000270
        /*2e80*/ 	.word	0x000000ff
        /*2e84*/ 	.word	0x00000018
        /*2e88*/ 	.short	0x0100
        /*2e8a*/ 	.byte	0x08
	.zero		1


	//   ....[4]....
        /*2e8c*/ 	.word	0x00000500
        /*2e90*/ 	.word	0x000000ff
        /*2e94*/ 	.word	0x00000030
        /*2e98*/ 	.short	0x0100
        /*2e9a*/ 	.byte	0x06
	.zero		1


	//   ....[5]....
        /*2e9c*/ 	.word	0x00000570
        /*2ea0*/ 	.word	0x000000ff
        /*2ea4*/ 	.word	0x00000038
        /*2ea8*/ 	.short	0x0100
        /*2eaa*/ 	.byte	0x06
	.zero		1


	//   ....[6]....
        /*2eac*/ 	.word	0x000011e0
        /*2eb0*/ 	.word	0x00000003
        /*2eb4*/ 	.word	0x00000000
        /*2eb8*/ 	.short	0x010a
        /*2eba*/ 	.byte	0x3f
	.zero		1


	//   ....[7]....
        /*2ebc*/ 	.word	0x00001220
        /*2ec0*/ 	.word	0x00000003
        /*2ec4*/ 	.word	0x00000000
        /*2ec8*/ 	.short	0x010a
        /*2eca*/ 	.byte	0x3f
	.zero		1


	//   ....[8]....
        /*2ecc*/ 	.word	0x00004850
        /*2ed0*/ 	.word	0x000000ff
        /*2ed4*/ 	.word	0x00000000
        /*2ed8*/ 	.short	0x010a
        /*2eda*/ 	.byte	0x08
	.zero		1


	//   ....[9]....
        /*2edc*/ 	.word	0x00004890
        /*2ee0*/ 	.word	0x000000ff
        /*2ee4*/ 	.word	0x00000000
        /*2ee8*/ 	.short	0x010a
        /*2eea*/ 	.byte	0x08
	.zero		1


	//   ....[10]....
        /*2eec*/ 	.word	0x00008980
        /*2ef0*/ 	.word	0x000000ff
        /*2ef4*/ 	.word	0x00000000
        /*2ef8*/ 	.short	0x0101
        /*2efa*/ 	.byte	0x08
	.zero		1


	//   ....[11]....
        /*2efc*/ 	.word	0x00008b60
        /*2f00*/ 	.word	0x000000ff
        /*2f04*/ 	.word	0x00000000
        /*2f08*/ 	.short	0x0101
        /*2f0a*/ 	.byte	0x04
	.zero		1


	//   ....[12]....
        /*2f0c*/ 	.word	0x0001a490
        /*2f10*/ 	.word	0x0000000d
        /*2f14*/ 	.word	0x00000010
        /*2f18*/ 	.short	0x010a
        /*2f1a*/ 	.byte	0x3f
	.zero		1


	//   ....[13]....
        /*2f1c*/ 	.word	0x0001a870
        /*2f20*/ 	.word	0x00000002
        /*2f24*/ 	.word	0x00000038
        /*2f28*/ 	.short	0x0101
        /*2f2a*/ 	.byte	0x3f
	.zero		1


	//   ....[14]....
        /*2f2c*/ 	.word	0x0001afc0
        /*2f30*/ 	.word	0x00000005
        /*2f34*/ 	.word	0x00000000
        /*2f38*/ 	.short	0x010a
        /*2f3a*/ 	.byte	0x3f
	.zero		1


	//   ....[15]....
        /*2f3c*/ 	.word	0x0001b050
        /*2f40*/ 	.word	0x00000003
        /*2f44*/ 	.word	0x00000000
        /*2f48*/ 	.short	0x010a
        /*2f4a*/ 	.byte	0x3f
	.zero		1


	//   ....[16]....
        /*2f4c*/ 	.word	0x0001b0b0
        /*2f50*/ 	.word	0x00000003
        /*2f54*/ 	.word	0x00000000
        /*2f58*/ 	.short	0x010a
        /*2f5a*/ 	.byte	0x3f
	.zero		1


	//   ....[17]....
        /*2f5c*/ 	.word	0x0001b110
        /*2f60*/ 	.word	0x00000005
        /*2f64*/ 	.word	0x00000000
        /*2f68*/ 	.short	0x010a
        /*2f6a*/ 	.byte	0x3f
	.zero		1


	//   ....[18]....
        /*2f6c*/ 	.word	0x0001b1e0
        /*2f70*/ 	.word	0x0000000d
        /*2f74*/ 	.word	0x00000010
        /*2f78*/ 	.short	0x010a
        /*2f7a*/ 	.byte	0x3f
	.zero		1


	//   ....[19]....
        /*2f7c*/ 	.word	0x0001b2b0
        /*2f80*/ 	.word	0x00000005
        /*2f84*/ 	.word	0x00000000
        /*2f88*/ 	.short	0x010a
        /*2f8a*/ 	.byte	0x3f
	.zero		1


	//----- nvinfo : EIATTR_NUM_MBARRIERS
	.align		4
.L_37:
        /*2f8c*/ 	.byte	0x03, 0x38
        /*2f8e*/ 	.short	0x0006


	//----- nvinfo : EIATTR_EXIT_INSTR_OFFSETS
	.align		4
        /*2f90*/ 	.byte	0x04, 0x1c
        /*2f92*/ 	.short	(.L_39 - .L_38)


	//   ....[0]....
.L_38:
        /*2f94*/ 	.word	0x000005d0


	//   ....[1]....
        /*2f98*/ 	.word	0x00000ec0


	//   ....[2]....
        /*2f9c*/ 	.word	0x00019ab0


	//   ....[3]....
        /*2fa0*/ 	.word	0x0001a130


	//   ....[4]....
        /*2fa4*/ 	.word	0x0001b0a0


	//----- nvinfo : EIATTR_MAX_THREADS
	.align		4
.L_39:
        /*2fa8*/ 	.byte	0x04, 0x05
        /*2faa*/ 	.short	(.L_41 - .L_40)
.L_40:
        /*2fac*/ 	.word	0x00000180
        /*2fb0*/ 	.word	0x00000001
        /*2fb4*/ 	.word	0x00000001


	//----- nvinfo : EIATTR_CRS_STACK_SIZE
	.align		4
.L_41:
        /*2fb8*/ 	.byte	0x04, 0x1e
        /*2fba*/ 	.short	(.L_43 - .L_42)
.L_42:
        /*2fbc*/ 	.word	0x00000000


	//----- nvinfo : EIATTR_CBANK_PARAM_SIZE
	.align		4
.L_43:
        /*2fc0*/ 	.byte	0x03, 0x19
        /*2fc2*/ 	.short	0x0470


	//----- nvinfo : EIATTR_PARAM_CBANK
	.align		4
        /*2fc4*/ 	.byte	0x04, 0x0a
        /*2fc6*/ 	.short	(.L_45 - .L_44)
	.align		4
.L_44:
        /*2fc8*/ 	.word	index@(.nv.constant0._ZN7cutlass13device_kernelINS_4gemm6kernel13GemmUniversalIN4cute5tupleIJiiiiEEENS1_10collective13CollectiveMmaINS1_34MainloopSm90TmaGmmaWarpSpecializedILi2ENS5_IJNS4_1CILi1EEESB_SB_EEENS1_35KernelTmaWarpSpecializedCooperativeEEENS5_IJNSA_ILi128EEENSA_ILi512EEENSA_ILi64EEEEEENS_6half_tENS5_IJlSB_lEEESJ_SK_NS4_8TiledMMAINS4_8MMA_AtomIJNS4_4SM904GMMA26MMA_64x256x16_F32F16F16_SSILNSO_5MajorE0ELSQ_0ELNSO_7ScaleInE1ELSR_1EEEEEENS4_6LayoutINS5_IJNSA_ILi2EEESB_SB_EEENS5_IJSB_NSA_ILi0EEESX_EEEEENS5_IJNS4_10UnderscoreES10_S10_EEEEENS4_13SM90_TMA_LOADENS4_14ComposedLayoutINS4_7SwizzleILi3ELi4ELi3EEENS4_18smem_ptr_flag_bitsILi16EEENSU_INS5_IJNSA_ILi8EEESH_EEENS5_IJSH_SB_EEEEEEEvNS4_8identityES13_S1D_vS1E_EENS_8epilogue10collective6detail29Sm90TmaWarpSpecializedAdapterINS1H_15DefaultEpilogueISJ_SK_SK_NS1G_6thread17LinearCombinationISJ_Li1EffLNS1L_9ScaleType4KindE0ELNS_15FloatRoundStyleE2ESJ_EENS1_15EpilogueDefaultEEEEEvvEEEEvNT_6ParamsE)
        /*2fcc*/ 	.short	0x0210
        /*2fce*/ 	.short	0x0470


	//----- nvinfo : EIATTR_SW_WAR
	.align		4
.L_45:
        /*2fd0*/ 	.byte	0x04, 0x36
        /*2fd2*/ 	.short	(.L_47 - .L_46)
.L_46:
        /*2fd4*/ 	.word	0x00000008
.L_47:


//--------------------- .nv.callgraph             --------------------------
	.section	.nv.callgraph,"",@"SHT_CUDA_CALLGRAPH"
	.align	4
	.sectionentsize	8
	.align		4
        /*0000*/ 	.word	0x00000000
	.align		4
        /*0004*/ 	.word	0xffffffff
	.align		4
        /*0008*/ 	.word	index@(_ZN7cutlass13device_kernelINS_4gemm6kernel13GemmUniversalIN4cute5tupleIJiiiiEEENS1_10collective13CollectiveMmaINS1_34MainloopSm90TmaGmmaWarpSpecializedILi2ENS5_IJNS4_1CILi1EEESB_SB_EEENS1_35KernelTmaWarpSpecializedCooperativeEEENS5_IJNSA_ILi128EEENSA_ILi512EEENSA_ILi64EEEEEENS_6half_tENS5_IJlSB_lEEESJ_SK_NS4_8TiledMMAINS4_8MMA_AtomIJNS4_4SM904GMMA26MMA_64x256x16_F32F16F16_SSILNSO_5MajorE0ELSQ_0ELNSO_7ScaleInE1ELSR_1EEEEEENS4_6LayoutINS5_IJNSA_ILi2EEESB_SB_EEENS5_IJSB_NSA_ILi0EEESX_EEEEENS5_IJNS4_10UnderscoreES10_S10_EEEEENS4_13SM90_TMA_LOADENS4_14ComposedLayoutINS4_7SwizzleILi3ELi4ELi3EEENS4_18smem_ptr_flag_bitsILi16EEENSU_INS5_IJNSA_ILi8EEESH_EEENS5_IJSH_SB_EEEEEEEvNS4_8identityES13_S1D_vS1E_EENS_8epilogue10collective6detail29Sm90TmaWarpSpecializedAdapterINS1H_15DefaultEpilogueISJ_SK_SK_NS1G_6thread17LinearCombinationISJ_Li1EffLNS1L_9ScaleType4KindE0ELNS_15FloatRoundStyleE2ESJ_EENS1_15EpilogueDefaultEEEEEvvEEEEvNT_6ParamsE)
	.align		4
        /*000c*/ 	.word	index@(__assertfail)
	.align		4
        /*0010*/ 	.word	0x00000000
	.align		4
        /*0014*/ 	.word	0xfffffffe
	.align		4
        /*0018*/ 	.word	0x00000000
	.align		4
        /*001c*/ 	.word	0xfffffffd
	.align		4
        /*0020*/ 	.word	0x00000000
	.align		4
        /*0024*/ 	.word	0xfffffffc


//--------------------- .nv.constant4             --------------------------
	.section	.nv.constant4,"a",@progbits
	.align	8
	.align		8
.nv.constant4:
        /*0000*/ 	.dword	__assertfail
	.align		8
        /*0008*/ 	.dword	__unnamed_1
	.align		8
        /*0010*/ 	.dword	_ZN39_INTERNAL_77c5751a_4_k_cu_7d691f4e_31674cuda3std3__45__cpo5beginE
	.align		8
        /*0018*/ 	.dword	_ZN39_INTERNAL_77c5751a_4_k_cu_7d691f4e_31674cuda3std3__45__cpo3endE
	.align		8
        /*0020*/ 	.dword	_ZN39_INTERNAL_77c5751a_4_k_cu_7d691f4e_31674cuda3std3__45__cpo6cbeginE
	.align		8
        /*0028*/ 	.dword	_ZN39_INTERNAL_77c5751a_4_k_cu_7d691f4e_31674cuda3std3__45__cpo4cendE
	.align		8
        /*0030*/ 	.dword	_ZN39_INTERNAL_77c5751a_4_k_cu_7d691f4e_31674cuda3std3__441_GLOBAL__N__77c5751a_4_k_cu_7d691f4e_31676ignoreE
	.align		8
        /*0038*/ 	.dword	_ZN39_INTERNAL_77c5751a_4_k_cu_7d691f4e_31674cuda3std3__419piecewise_constructE
	.align		8
        /*0040*/ 	.dword	_ZN39_INTERNAL_77c5751a_4_k_cu_7d691f4e_31674cuda3std3__48in_placeE
	.align		8
        /*0048*/ 	.dword	_ZN39_INTERNAL_77c5751a_4_k_cu_7d691f4e_31674cuda3std6ranges3__45__cpo4swapE
	.align		8
        /*0050*/ 	.dword	_ZN39_INTERNAL_77c5751a_4_k_cu_7d691f4e_31674cuda3std6ranges3__45__cpo9iter_moveE
	.align		8
        /*0058*/ 	.dword	_ZN39_INTERNAL_77c5751a_4_k_cu_7d691f4e_31674cute7productE
	.align		8
        /*0060*/ 	.dword	_ZN39_INTERNAL_77c5751a_4_k_cu_7d691f4e_31674cute1_E
	.align		8
        /*0068*/ 	.dword	$str$22
	.align		8
        /*0070*/ 	.dword	$str$23


//--------------------- .text._ZN7cutlass13device_kernelINS_4gemm6kernel13GemmUniversalIN4cute5tupleIJiiiiEEENS1_10collective13CollectiveMmaINS1_34MainloopSm90TmaGmmaWarpSpecializedILi2ENS5_IJNS4_1CILi1EEESB_SB_EEENS1_35KernelTmaWarpSpecializedCooperativeEEENS5_IJNSA_ILi128EEENSA_ILi512EEENSA_ILi64EEEEEENS_6half_tENS5_IJlSB_lEEESJ_SK_NS4_8TiledMMAINS4_8MMA_AtomIJNS4_4SM904GMMA26MMA_64x256x16_F32F16F16_SSILNSO_5MajorE0ELSQ_0ELNSO_7ScaleInE1ELSR_1EEEEEENS4_6LayoutINS5_IJNSA_ILi2EEESB_SB_EEENS5_IJSB_NSA_ILi0EEESX_EEEEENS5_IJNS4_10UnderscoreES10_S10_EEEEENS4_13SM90_TMA_LOADENS4_14ComposedLayoutINS4_7SwizzleILi3ELi4ELi3EEENS4_18smem_ptr_flag_bitsILi16EEENSU_INS5_IJNSA_ILi8EEESH_EEENS5_IJSH_SB_EEEEEEEvNS4_8identityES13_S1D_vS1E_EENS_8epilogue10collective6detail29Sm90TmaWarpSpecializedAdapterINS1H_15DefaultEpilogueISJ_SK_SK_NS1G_6thread17LinearCombinationISJ_Li1EffLNS1L_9ScaleType4KindE0ELNS_15FloatRoundStyleE2ESJ_EENS1_15EpilogueDefaultEEEEEvvEEEEvNT_6ParamsE --------------------------
	.section	.text._ZN7cutlass13device_kernelINS_4gemm6kernel13GemmUniversalIN4cute5tupleIJiiiiEEENS1_10collective13CollectiveMmaINS1_34MainloopSm90TmaGmmaWarpSpecializedILi2ENS5_IJNS4_1CILi1EEESB_SB_EEENS1_35KernelTmaWarpSpecializedCooperativeEEENS5_IJNSA_ILi128EEENSA_ILi512EEENSA_ILi64EEEEEENS_6half_tENS5_IJlSB_lEEESJ_SK_NS4_8TiledMMAINS4_8MMA_AtomIJNS4_4SM904GMMA26MMA_64x256x16_F32F16F16_SSILNSO_5MajorE0ELSQ_0ELNSO_7ScaleInE1ELSR_1EEEEEENS4_6LayoutINS5_IJNSA_ILi2EEESB_SB_EEENS5_IJSB_NSA_ILi0EEESX_EEEEENS5_IJNS4_10UnderscoreES10_S10_EEEEENS4_13SM90_TMA_LOADENS4_14ComposedLayoutINS4_7SwizzleILi3ELi4ELi3EEENS4_18smem_ptr_flag_bitsILi16EEENSU_INS5_IJNSA_ILi8EEESH_EEENS5_IJSH_SB_EEEEEEEvNS4_8identityES13_S1D_vS1E_EENS_8epilogue10collective6detail29Sm90TmaWarpSpecializedAdapterINS1H_15DefaultEpilogueISJ_SK_SK_NS1G_6thread17LinearCombinationISJ_Li1EffLNS1L_9ScaleType4KindE0ELNS_15FloatRoundStyleE2ESJ_EENS1_15EpilogueDefaultEEEEEvvEEEEvNT_6ParamsE,"ax",@progbits
	.align	128
.text._ZN7cutlass13device_kernelINS_4gemm6kernel13GemmUniversalIN4cute5tupleIJiiiiEEENS1_10collective13CollectiveMmaINS1_34MainloopSm90TmaGmmaWarpSpecializedILi2ENS5_IJNS4_1CILi1EEESB_SB_EEENS1_35KernelTmaWarpSpecializedCooperativeEEENS5_IJNSA_ILi128EEENSA_ILi512EEENSA_ILi64EEEEEENS_6half_tENS5_IJlSB_lEEESJ_SK_NS4_8TiledMMAINS4_8MMA_AtomIJNS4_4SM904GMMA26MMA_64x256x16_F32F16F16_SSILNSO_5MajorE0ELSQ_0ELNSO_7ScaleInE1ELSR_1EEEEEENS4_6LayoutINS5_IJNSA_ILi2EEESB_SB_EEENS5_IJSB_NSA_ILi0EEESX_EEEEENS5_IJNS4_10UnderscoreES10_S10_EEEEENS4_13SM90_TMA_LOADENS4_14ComposedLayoutINS4_7SwizzleILi3ELi4ELi3EEENS4_18smem_ptr_flag_bitsILi16EEENSU_INS5_IJNSA_ILi8EEESH_EEENS5_IJSH_SB_EEEEEEEvNS4_8identityES13_S1D_vS1E_EENS_8epilogue10collective6detail29Sm90TmaWarpSpecializedAdapterINS1H_15DefaultEpilogueISJ_SK_SK_NS1G_6thread17LinearCombinationISJ_Li1EffLNS1L_9ScaleType4KindE0ELNS_15FloatRoundStyleE2ESJ_EENS1_15EpilogueDefaultEEEEEvvEEEEvNT_6ParamsE:
        .type           _ZN7cutlass13device_kernelINS_4gemm6kernel13GemmUniversalIN4cute5tupleIJiiiiEEENS1_10collective13CollectiveMmaINS1_34MainloopSm90TmaGmmaWarpSpecializedILi2ENS5_IJNS4_1CILi1EEESB_SB_EEENS1_35KernelTmaWarpSpecializedCooperativeEEENS5_IJNSA_ILi128EEENSA_ILi512EEENSA_ILi64EEEEEENS_6half_tENS5_IJlSB_lEEESJ_SK_NS4_8TiledMMAINS4_8MMA_AtomIJNS4_4SM904GMMA26MMA_64x256x16_F32F16F16_SSILNSO_5MajorE0ELSQ_0ELNSO_7ScaleInE1ELSR_1EEEEEENS4_6LayoutINS5_IJNSA_ILi2EEESB_SB_EEENS5_IJSB_NSA_ILi0EEESX_EEEEENS5_IJNS4_10UnderscoreES10_S10_EEEEENS4_13SM90_TMA_LOADENS4_14ComposedLayoutINS4_7SwizzleILi3ELi4ELi3EEENS4_18smem_ptr_flag_bitsILi16EEENSU_INS5_IJNSA_ILi8EEESH_EEENS5_IJSH_SB_EEEEEEEvNS4_8identityES13_S1D_vS1E_EENS_8epilogue10collective6detail29Sm90TmaWarpSpecializedAdapterINS1H_15DefaultEpilogueISJ_SK_SK_NS1G_6thread17LinearCombinationISJ_Li1EffLNS1L_9ScaleType4KindE0ELNS_15FloatRoundStyleE2ESJ_EENS1_15EpilogueDefaultEEEEEvvEEEEvNT_6ParamsE,@function
        .size           _ZN7cutlass13device_kernelINS_4gemm6kernel13GemmUniversalIN4cute5tupleIJiiiiEEENS1_10collective13CollectiveMmaINS1_34MainloopSm90TmaGmmaWarpSpecializedILi2ENS5_IJNS4_1CILi1EEESB_SB_EEENS1_35KernelTmaWarpSpecializedCooperativeEEENS5_IJNSA_ILi128EEENSA_ILi512EEENSA_ILi64EEEEEENS_6half_tENS5_IJlSB_lEEESJ_SK_NS4_8TiledMMAINS4_8MMA_AtomIJNS4_4SM904GMMA26MMA_64x256x16_F32F16F16_SSILNSO_5MajorE0ELSQ_0ELNSO_7ScaleInE1ELSR_1EEEEEENS4_6LayoutINS5_IJNSA_ILi2EEESB_SB_EEENS5_IJSB_NSA_ILi0EEESX_EEEEENS5_IJNS4_10UnderscoreES10_S10_EEEEENS4_13SM90_TMA_LOADENS4_14ComposedLayoutINS4_7SwizzleILi3ELi4ELi3EEENS4_18smem_ptr_flag_bitsILi16EEENSU_INS5_IJNSA_ILi8EEESH_EEENS5_IJSH_SB_EEEEEEEvNS4_8identityES13_S1D_vS1E_EENS_8epilogue10collective6detail29Sm90TmaWarpSpecializedAdapterINS1H_15DefaultEpilogueISJ_SK_SK_NS1G_6thread17LinearCombinationISJ_Li1EffLNS1L_9ScaleType4KindE0ELNS_15FloatRoundStyleE2ESJ_EENS1_15EpilogueDefaultEEEEEvvEEEEvNT_6ParamsE,(.L_x_574 - _ZN7cutlass13device_kernelINS_4gemm6kernel13GemmUniversalIN4cute5tupleIJiiiiEEENS1_10collective13CollectiveMmaINS1_34MainloopSm90TmaGmmaWarpSpecializedILi2ENS5_IJNS4_1CILi1EEESB_SB_EEENS1_35KernelTmaWarpSpecializedCooperativeEEENS5_IJNSA_ILi128EEENSA_ILi512EEENSA_ILi64EEEEEENS_6half_tENS5_IJlSB_lEEESJ_SK_NS4_8TiledMMAINS4_8MMA_AtomIJNS4_4SM904GMMA26MMA_64x256x16_F32F16F16_SSILNSO_5MajorE0ELSQ_0ELNSO_7ScaleInE1ELSR_1EEEEEENS4_6LayoutINS5_IJNSA_ILi2EEESB_SB_EEENS5_IJSB_NSA_ILi0EEESX_EEEEENS5_IJNS4_10UnderscoreES10_S10_EEEEENS4_13SM90_TMA_LOADENS4_14ComposedLayoutINS4_7SwizzleILi3ELi4ELi3EEENS4_18smem_ptr_flag_bitsILi16EEENSU_INS5_IJNSA_ILi8EEESH_EEENS5_IJSH_SB_EEEEEEEvNS4_8identityES13_S1D_vS1E_EENS_8epilogue10collective6detail29Sm90TmaWarpSpecializedAdapterINS1H_15DefaultEpilogueISJ_SK_SK_NS1G_6thread17LinearCombinationISJ_Li1EffLNS1L_9ScaleType4KindE0ELNS_15FloatRoundStyleE2ESJ_EENS1_15EpilogueDefaultEEEEEvvEEEEvNT_6ParamsE)
        .other          _ZN7cutlass13device_kernelINS_4gemm6kernel13GemmUniversalIN4cute5tupleIJiiiiEEENS1_10collective13CollectiveMmaINS1_34MainloopSm90TmaGmmaWarpSpecializedILi2ENS5_IJNS4_1CILi1EEESB_SB_EEENS1_35KernelTmaWarpSpecializedCooperativeEEENS5_IJNSA_ILi128EEENSA_ILi512EEENSA_ILi64EEEEEENS_6half_tENS5_IJlSB_lEEESJ_SK_NS4_8TiledMMAINS4_8MMA_AtomIJNS4_4SM904GMMA26MMA_64x256x16_F32F16F16_SSILNSO_5MajorE0ELSQ_0ELNSO_7ScaleInE1ELSR_1EEEEEENS4_6LayoutINS5_IJNSA_ILi2EEESB_SB_EEENS5_IJSB_NSA_ILi0EEESX_EEEEENS5_IJNS4_10UnderscoreES10_S10_EEEEENS4_13SM90_TMA_LOADENS4_14ComposedLayoutINS4_7SwizzleILi3ELi4ELi3EEENS4_18smem_ptr_flag_bitsILi16EEENSU_INS5_IJNSA_ILi8EEESH_EEENS5_IJSH_SB_EEEEEEEvNS4_8identityES13_S1D_vS1E_EENS_8epilogue10collective6detail29Sm90TmaWarpSpecializedAdapterINS1H_15DefaultEpilogueISJ_SK_SK_NS1G_6thread17LinearCombinationISJ_Li1EffLNS1L_9ScaleType4KindE0ELNS_15FloatRoundStyleE2ESJ_EENS1_15EpilogueDefaultEEEEEvvEEEEvNT_6ParamsE,@"STO_CUDA_ENTRY STV_DEFAULT"
_ZN7cutlass13device_kernelINS_4gemm6kernel13GemmUniversalIN4cute5tupleIJiiiiEEENS1_10collective13CollectiveMmaINS1_34MainloopSm90TmaGmmaWarpSpecializedILi2ENS5_IJNS4_1CILi1EEESB_SB_EEENS1_35KernelTmaWarpSpecializedCooperativeEEENS5_IJNSA_ILi128EEENSA_ILi512EEENSA_ILi64EEEEEENS_6half_tENS5_IJlSB_lEEESJ_SK_NS4_8TiledMMAINS4_8MMA_AtomIJNS4_4SM904GMMA26MMA_64x256x16_F32F16F16_SSILNSO_5MajorE0ELSQ_0ELNSO_7ScaleInE1ELSR_1EEEEEENS4_6LayoutINS5_IJNSA_ILi2EEESB_SB_EEENS5_IJSB_NSA_ILi0EEESX_EEEEENS5_IJNS4_10UnderscoreES10_S10_EEEEENS4_13SM90_TMA_LOADENS4_14ComposedLayoutINS4_7SwizzleILi3ELi4ELi3EEENS4_18smem_ptr_flag_bitsILi16EEENSU_INS5_IJNSA_ILi8EEESH_EEENS5_IJSH_SB_EEEEEEEvNS4_8identityES13_S1D_vS1E_EENS_8epilogue10collective6detail29Sm90TmaWarpSpecializedAdapterINS1H_15DefaultEpilogueISJ_SK_SK_NS1G_6thread17LinearCombinationISJ_Li1EffLNS1L_9ScaleType4KindE0ELNS_15FloatRoundStyleE2ESJ_EENS1_15EpilogueDefaultEEEEEvvEEEEvNT_6ParamsE:
[----:B------:R-:W0:Y:S02]  /*0000*/  LDC R1, c[0x0][0x28] ;  /* 0x00000a00ff017b82 */ /* 0x000e240000000800 */
[----:B0-----:R-:W-:Y:S01]  /*0010*/  VIADD R1, R1, 0xfffff868 ;  /* 0xfffff86801017836 */ /* 0x001fe20000000000 */
[----:B------:R-:W0:Y:S01]  /*0020*/  S2R R3, SR_TID.X ;  /* 0x0000000000037919 */ /* 0x000e220000002100 */
[----:B------:R-:W-:Y:S01]  /*0030*/  ELECT P0, URZ, PT ;  /* 0x00000000003f782f */ /* 0x000fe20003800000 */
[----:B------:R-:W-:Y:S01]  /*0040*/  BSSY B0, `(.L_x_0) ;  /* 0x000000f000007945 */ /* 0x000fe20003800000 */
[--C-:B0-----:R-:W-:Y:S02]  /*0050*/  SHF.R.U32.HI R0, RZ, 0x5, R3.reuse ;  /* 0x00000005ff007819 */ /* 0x101fe40000011603 */
[----:B------:R-:W-:-:S03]  /*0060*/  SHF.R.U32.HI R3, RZ, 0x7, R3 ;  /* 0x00000007ff037819 */ /* 0x000fc60000011603 */
[----:B------:R-:W0:Y:S04]  /*0070*/  SHFL.IDX PT, R2, R0, RZ, 0x1f ;  /* 0x00001fff00027589 */ /* 0x000e2800000e0000 */
[----:B------:R1:W2:Y:S01]  /*0080*/  SHFL.IDX PT, R5, R3, RZ, 0x1f ;  /* 0x00001fff03057589 */ /* 0x0002a200000e0000 */
[----:B0-----:R-:W-:-:S13]  /*0090*/  ISETP.NE.OR P0, PT, R2, RZ, !P0 ;  /* 0x000000ff0200720c */ /* 0x001fda0004705670 */
[----:B-12---:R-:W-:Y:S05]  /*00a0*/  @P0 BRA `(.L_x_1) ;  /* 0x0000000000200947 */ /* 0x006fea0003800000 */
[----:B------:R-:W-:Y:S02]  /*00b0*/  ULDC.64 UR4, c[0x0][0x198] ;  /* 0x0000660000047ab9 */ /* 0x000fe40000000a00 */
[----:B------:R-:W-:Y:S02]  /*00c0*/  UIADD3 UR6, UP0, UR4, 0xf0, URZ ;  /* 0x000000f004067890 */ /* 0x000fe4000ff1e03f */
[----:B------:R-:W-:Y:S02]  /*00d0*/  UIADD3 UR4, UP1, UR4, 0x1f0, URZ ;  /* 0x000001f004047890 */ /* 0x000fe4000ff3e03f */
[----:B------:R-:W-:Y:S02]  /*00e0*/  UIADD3.X UR7, URZ, UR5, URZ, UP0, !UPT ;  /* 0x000000053f077290 */ /* 0x000fe400087fe43f */
[----:B------:R-:W-:-:S07]  /*00f0*/  UIADD3.X UR5, URZ, UR5, URZ, UP1, !UPT ;  /* 0x000000053f057290 */ /* 0x000fce0008ffe43f */
[----:B------:R0:W-:Y:S02]  /*0100*/  UTMACCTL.PF [UR6] ;  /* 0x00000000060079b9 */ /* 0x0001e40008040000 */
[----:B------:R0:W-:Y:S02]  /*0110*/  UTMACCTL.PF [UR4] ;  /* 0x00000000040079b9 */ /* 0x0001e40008040000 */
[----:B0-----:R-:W-:Y:S01]  /*0120*/  NOP ;  /* 0x0000000000007918 */ /* 0x001fe20000000000 */
.L_x_1:
[----:B------:R-:W-:Y:S05]  /*0130*/  BSYNC B0 ;  /* 0x0000000000007941 */ /* 0x000fea0003800000 */
.L_x_0:
[----:B------:R-:W0:Y:S02]  /*0140*/  SHFL.IDX PT, R3, R0, RZ, 0x1f ;  /* 0x00001fff00037589 */ /* 0x000e2400000e0000 */
[----:B0-----:R-:W-:-:S13]  /*0150*/  ISETP.NE.AND P0, PT, R3, RZ, PT ;  /* 0x000000ff0300720c */ /* 0x001fda0003f05270 */
[----:B------:R-:W-:Y:S05]  /*0160*/  @P0 BRA `(.L_x_2) ;  /* 0x0000000000480947 */ /* 0x000fea0003800000 */
[----:B------:R-:W0:Y:S01]  /*0170*/  S2UR UR8, SR_CgaCtaId ;  /* 0x00000000000879c3 */ /* 0x000e220000008800 */
[----:B------:R-:W-:Y:S01]  /*0180*/  UMOV UR4, 0x400 ;  /* 0x0000040000047882 */ /* 0x000fe20000000000 */
[----:B------:R-:W-:Y:S01]  /*0190*/  UMOV UR5, 0x1 ;  /* 0x0000000100057882 */ /* 0x000fe20000000000 */
[----:B------:R-:W-:Y:S01]  /*01a0*/  UMOV UR6, 0x100 ;  /* 0x0000010000067882 */ /* 0x000fe20000000000 */
[----:B------:R-:W-:Y:S01]  /*01b0*/  ELECT P0, URZ, PT ;  /* 0x00000000003f782f */ /* 0x000fe20003800000 */
[----:B------:R-:W-:-:S04]  /*01c0*/  UIADD3 UR6, -UR6, 0x100000, URZ ;  /* 0x0010000006067890 */ /* 0x000fc8000fffe13f */
[----:B------:R-:W-:Y:S02]  /*01d0*/  USHF.L.U32 UR7, UR6, 0xb, URZ ;  /* 0x0000000b06077899 */ /* 0x000fe4000800063f */
[----:B------:R-:W-:Y:S02]  /*01e0*/  USHF.L.U32 UR6, UR6, 0x1, URZ ;  /* 0x0000000106067899 */ /* 0x000fe4000800063f */
[----:B0-----:R-:W-:Y:S02]  /*01f0*/  ULEA UR8, UR8, UR4, 0x18 ;  /* 0x0000000408087291 */ /* 0x001fe4000f8ec03f */
[----:B------:R-:W-:-:S04]  /*0200*/  UIADD3 UR4, -UR5, 0x100000, URZ ;  /* 0x0010000005047890 */ /* 0x000fc8000fffe13f */
[----:B------:R-:W-:Y:S02]  /*0210*/  USHF.L.U32 UR5, UR4, 0xb, URZ ;  /* 0x0000000b04057899 */ /* 0x000fe4000800063f */
[----:B------:R-:W-:Y:S01]  /*0220*/  USHF.L.U32 UR4, UR4, 0x1, URZ ;  /* 0x0000000104047899 */ /* 0x000fe2000800063f */
[----:B------:R-:W0:Y:S11]  /*0230*/  FENCE.VIEW.ASYNC.S ;  /* 0x00000000000073c6 */ /* 0x000e360000000000 */
[----:B0-----:R0:W1:Y:S01]  /*0240*/  SYNCS.EXCH.64 URZ, [UR8], UR4 ;  /* 0x00000004083f75b2 */ /* 0x0010620008000100 */
[----:B------:R0:W2:Y:S01]  /*0250*/  SYNCS.EXCH.64 URZ, [UR8+0x10], UR6 ;  /* 0x00001006083f75b2 */ /* 0x0000a20008000100 */
[----:B------:R0:W3:Y:S01]  /*0260*/  SYNCS.EXCH.64 URZ, [UR8+0x8], UR4 ;  /* 0x00000804083f75b2 */ /* 0x0000e20008000100 */
[----:B------:R0:W4:Y:S01]  /*0270*/  SYNCS.EXCH.64 URZ, [UR8+0x18], UR6 ;  /* 0x00001806083f75b2 */ /* 0x0001220008000100 */
[----:B------:R-:W-:Y:S01]  /*0280*/  NOP ;  /* 0x0000000000007918 */ /* 0x000fe20000000000 */
.L_x_2:
[----:B------:R-:W5:Y:S01]  /*0290*/  SHFL.IDX PT, R0, R0, RZ, 0x1f ;  /* 0x00001fff00007589 */ /* 0x000f6200000e0000 */
[----:B------:R-:W1:Y:S01]  /*02a0*/  LDC R3, c[0x0][0x65c] ;  /* 0x00019700ff037b82 */ /* 0x000e620000000800 */
[----:B------:R-:W-:Y:S02]  /*02b0*/  ELECT P0, URZ, PT ;  /* 0x00000000003f782f */ /* 0x000fe40003800000 */
[C---:B------:R-:W-:Y:S01]  /*02c0*/  ISETP.NE.AND P2, PT, R5.reuse, RZ, PT ;  /* 0x000000ff0500720c */ /* 0x040fe20003f45270 */
[----:B------:R-:W2:Y:S01]  /*02d0*/  S2R R6, SR_CTAID.Y ;  /* 0x0000000000067919 */ /* 0x000ea20000002600 */
[----:B0-----:R-:W-:Y:S01]  /*02e0*/  UMOV UR4, 0x20 ;  /* 0x0000002000047882 */ /* 0x001fe20000000000 */
[----:B------:R-:W-:Y:S01]  /*02f0*/  IADD3 R7, R5, -0x1, RZ ;  /* 0xffffffff05077810 */ /* 0x000fe20007ffe0ff */
[----:B------:R-:W-:Y:S01]  /*0300*/  NOP ;  /* 0x0000000000007918 */ /* 0x000fe20000000000 */
[----:B------:R-:W0:Y:S01]  /*0310*/  S2R R4, SR_CTAID.X ;  /* 0x0000000000047919 */ /* 0x000e220000002500 */
[----:B------:R-:W-:Y:S01]  /*0320*/  NOP ;  /* 0x0000000000007918 */ /* 0x000fe20000000000 */
[----:B------:R-:W-:-:S02]  /*0330*/  ISETP.GE.U32.AND P1, PT, R7, 0x2, PT ;  /* 0x000000020700780c */ /* 0x000fc40003f26070 */
[----:B-----5:R-:W-:Y:S02]  /*0340*/  ISETP.NE.OR P0, PT, R0, RZ, !P0 ;  /* 0x000000ff0000720c */ /* 0x020fe40004705670 */
[----:B-1----:R-:W-:Y:S02]  /*0350*/  ISETP.NE.AND P3, PT, R3, 0x1, PT ;  /* 0x000000010300780c */ /* 0x002fe40003f65270 */
[----:B------:R-:W-:-:S04]  /*0360*/  SHF.R.S32.HI R3, RZ, 0x1f, R2 ;  /* 0x0000001fff037819 */ /* 0x000fc80000011402 */
[----:B------:R-:W-:-:S04]  /*0370*/  LEA.HI R3, R3, R2, RZ, 0x2 ;  /* 0x0000000203037211 */ /* 0x000fc800078f10ff */
[----:B------:R-:W-:Y:S01]  /*0380*/  LOP3.LUT R3, R3, 0xfffffffc, RZ, 0xc0, !PT ;  /* 0xfffffffc03037812 */ /* 0x000fe200078ec0ff */
[----:B------:R-:W-:Y:S01]  /*0390*/  VOTEU.ALL UP0, P0 ;  /* 0x00000000003f7886 */ /* 0x000fe20000000000 */
[----:B------:R-:W-:Y:S01]  /*03a0*/  VOTEU.ALL UP1, P0 ;  /* 0x00000000003f7886 */ /* 0x000fe20000020000 */
[----:B------:R-:W0:Y:S01]  /*03b0*/  @P3 LDC R9, c[0x0][0x10] ;  /* 0x00000400ff093b82 */ /* 0x000e220000000800 */
[----:B------:R-:W-:Y:S02]  /*03c0*/  @P3 IMAD.MOV.U32 R13, RZ, RZ, RZ ;  /* 0x000000ffff0d3224 */ /* 0x000fe400078e00ff */
[----:B------:R-:W-:Y:S01]  /*03d0*/  IMAD.IADD R0, R2, 0x1, -R3 ;  /* 0x0000000102007824 */ /* 0x000fe200078e0a03 */
[----:B------:R-:W-:Y:S01]  /*03e0*/  @!UP0 UMOV UR6, 0x400 ;  /* 0x0000040000068882 */ /* 0x000fe20000000000 */
[----:B------:R-:W-:-:S04]  /*03f0*/  @!UP0 UIADD3 UR4, -UR4, 0x100000, URZ ;  /* 0x0010000004048890 */ /* 0x000fc8000fffe13f */
[----:B------:R-:W-:Y:S02]  /*0400*/  @!UP0 USHF.L.U32 UR5, UR4, 0xb, URZ ;  /* 0x0000000b04058899 */ /* 0x000fe4000800063f */
[----:B------:R-:W-:Y:S01]  /*0410*/  @!UP0 USHF.L.U32 UR4, UR4, 0x1, URZ ;  /* 0x0000000104048899 */ /* 0x000fe2000800063f */
[----:B--2---:R-:W-:Y:S01]  /*0420*/  @P3 IMAD.MOV.U32 R2, RZ, RZ, R6 ;  /* 0x000000ffff023224 */ /* 0x004fe200078e0006 */
[----:B------:R-:W1:Y:S01]  /*0430*/  @!UP0 S2UR UR7, SR_CgaCtaId ;  /* 0x00000000000789c3 */ /* 0x000e620000008800 */
[----:B------:R-:W-:-:S07]  /*0440*/  @P3 IMAD.MOV.U32 R3, RZ, RZ, RZ ;  /* 0x000000ffff033224 */ /* 0x000fce00078e00ff */
[----:B------:R-:W2:Y:S01]  /*0450*/  @!P3 LDC R11, c[0x0][0xc] ;  /* 0x00000300ff0bbb82 */ /* 0x000ea20000000800 */
[----:B0-----:R-:W-:-:S04]  /*0460*/  @P3 IMAD.WIDE.U32 R8, R4, R9, R2 ;  /* 0x0000000904083225 */ /* 0x001fc800078e0002 */
[----:B------:R-:W-:Y:S02]  /*0470*/  @P3 IMAD.MOV.U32 R12, RZ, RZ, R8 ;  /* 0x000000ffff0c3224 */ /* 0x000fe400078e0008 */
[----:B------:R-:W-:Y:S01]  /*0480*/  @P3 IMAD.IADD R16, R9, 0x1, R13 ;  /* 0x0000000109103824 */ /* 0x000fe200078e020d */
[----:B-1----:R-:W-:Y:S01]  /*0490*/  @!UP0 ULEA UR6, UR7, UR6, 0x18 ;  /* 0x0000000607068291 */ /* 0x002fe2000f8ec03f */
[----:B------:R-:W-:Y:S01]  /*04a0*/  VOTEU.ALL UP0, P0 ;  /* 0x00000000003f7886 */ /* 0x000fe20000000000 */
[----:B------:R-:W-:-:S04]  /*04b0*/  ISETP.NE.AND P0, PT, R0, 0x3, PT ;  /* 0x000000030000780c */ /* 0x000fc80003f05270 */
[----:B------:R-:W-:-:S04]  /*04c0*/  ISETP.EQ.OR P0, PT, R0, RZ, !P0 ;  /* 0x000000ff0000720c */ /* 0x000fc80004702670 */
[----:B------:R-:W-:Y:S01]  /*04d0*/  ISETP.EQ.AND P0, PT, R5, RZ, P0 ;  /* 0x000000ff0500720c */ /* 0x000fe20000702270 */
[----:B------:R-:W-:Y:S01]  /*04e0*/  IMAD.MOV.U32 R5, RZ, RZ, RZ ;  /* 0x000000ffff057224 */ /* 0x000fe200078e00ff */
[----:B------:R-:W0:Y:S02]  /*04f0*/  FENCE.VIEW.ASYNC.S ;  /* 0x00000000000073c6 */ /* 0x000e240000000000 */
[----:B0-----:R0:W3:Y:S01]  /*0500*/  @!UP0 SYNCS.EXCH.64 URZ, [UR6+0x30], UR4 ;  /* 0x00003004063f85b2 */ /* 0x0010e20008000100 */
[----:B------:R-:W-:Y:S01]  /*0510*/  SEL R17, RZ, 0x1, !P0 ;  /* 0x00000001ff117807 */ /* 0x000fe20004000000 */
[----:B--2---:R-:W-:-:S03]  /*0520*/  @!P3 IMAD.WIDE.U32 R2, R11, R6, R4 ;  /* 0x000000060b02b225 */ /* 0x004fc600078e0004 */
[----:B------:R-:W-:Y:S01]  /*0530*/  SEL R17, R17, 0x2, P1 ;  /* 0x0000000211117807 */ /* 0x000fe20000800000 */
[----:B------:R-:W-:Y:S01]  /*0540*/  @!P3 IMAD.MOV.U32 R16, RZ, RZ, R3 ;  /* 0x000000ffff10b224 */ /* 0x000fe200078e0003 */
[----:B------:R-:W-:-:S05]  /*0550*/  @!P3 MOV R12, R2 ;  /* 0x00000002000cb202 */ /* 0x000fca0000000f00 */
[----:B------:R0:W-:Y:S01]  /*0560*/  STL [R1+0x204], R12 ;  /* 0x0002040c01007387 */ /* 0x0001e20000100800 */
[----:B------:R0:W3:Y:S03]  /*0570*/  @!UP1 SYNCS.EXCH.64 URZ, [UR6+0x38], UR4 ;  /* 0x00003804063f95b2 */ /* 0x0000e60008000100 */
[----:B------:R0:W-:Y:S01]  /*0580*/  STL [R1+0x200], R16 ;  /* 0x0002001001007387 */ /* 0x0001e20000100800 */
[----:B------:R-:W-:Y:S01]  /*0590*/  NOP ;  /* 0x0000000000007918 */ /* 0x000fe20000000000 */
[----:B---34-:R-:W-:Y:S06]  /*05a0*/  BAR.SYNC.DEFER_BLOCKING 0x0 ;  /* 0x0000000000007b1d */ /* 0x018fec0000010000 */
[----:B------:R-:W-:Y:S05]  /*05b0*/  @!P2 BRA `(.L_x_3) ;  /* 0x000001940040a947 */ /* 0x000fea0003800000 */
[----:B------:R-:W-:-:S13]  /*05c0*/  ISETP.GT.U32.AND P0, PT, R7, 0x1, PT ;  /* 0x000000010700780c */ /* 0x000fda0003f04070 */
[----:B0-----:R-:W-:Y:S05]  /*05d0*/  @P0 EXIT ;  /* 0x000000000000094d */ /* 0x001fea0003800000 */
[----:B------:R-:W-:Y:S01]  /*05e0*/  ULDC.64 UR4, c[0x0][0x650] ;  /* 0x0001940000047ab9 */ /* 0x000fe20000000a00 */
[----:B------:R-:W-:Y:S01]  /*05f0*/  PRMT R0, RZ, 0x7610, R0 ;  /* 0x00007610ff007816 */ /* 0x000fe20000000000 */
[----:B------:R-:W-:Y:S01]  /*0600*/  IMAD.MOV.U32 R18, RZ, RZ, -0x1 ;  /* 0xffffffffff127424 */ /* 0x000fe200078e00ff */
[----:B------:R-:W-:Y:S01]  /*0610*/  ISETP.GE.U32.AND P0, PT, R12, UR4, PT ;  /* 0x000000040c007c0c */ /* 0x000fe2000bf06070 */
[----:B------:R-:W-:Y:S02]  /*0620*/  IMAD.MOV.U32 R19, RZ, RZ, -0x1 ;  /* 0xffffffffff137424 */ /* 0x000fe400078e00ff */
[----:B------:R-:W-:Y:S01]  /*0630*/  IMAD.MOV.U32 R155, RZ, RZ, -0x1 ;  /* 0xffffffffff9b7424 */ /* 0x000fe200078e00ff */
[----:B------:R-:W-:-:S13]  /*0640*/  ISETP.GE.U32.AND.EX P0, PT, R16, UR5, PT, P0 ;  /* 0x0000000510007c0c */ /* 0x000fda000bf06100 */
[----:B------:R-:W-:Y:S05]  /*0650*/  @P0 BRA `(.L_x_4) ;  /* 0x0000000400600947 */ /* 0x000fea0003800000 */
[----:B------:R-:W0:Y:S01]  /*0660*/  LDC.64 R14, c[0x0][0x628] ;  /* 0x00018a00ff0e7b82 */ /* 0x000e220000000a00 */
[----:B------:R-:W-:Y:S01]  /*0670*/  MOV R2, R12 ;  /* 0x0000000c00027202 */ /* 0x000fe20000000f00 */
[----:B------:R-:W-:-:S06]  /*0680*/  IMAD.MOV.U32 R3, RZ, RZ, R16 ;  /* 0x000000ffff037224 */ /* 0x000fcc00078e0010 */
[----:B------:R-:W1:Y:S08]  /*0690*/  LDC R0, c[0x0][0x630] ;  /* 0x00018c00ff007b82 */ /* 0x000e700000000800 */
[----:B------:R-:W2:Y:S01]  /*06a0*/  LDC.64 R18, c[0x0][0x620] ;  /* 0x00018800ff127b82 */ /* 0x000ea20000000a00 */
[----:B0-----:R-:W-:-:S04]  /*06b0*/  ISETP.NE.U32.AND P0, PT, R14, RZ, PT ;  /* 0x000000ff0e00720c */ /* 0x001fc80003f05070 */
[----:B------:R-:W-:-:S13]  /*06c0*/  ISETP.NE.AND.EX P0, PT, R15, RZ, PT, P0 ;  /* 0x000000ff0f00720c */ /* 0x000fda0003f05300 */
[----:B-12---:R-:W-:Y:S05]  /*06d0*/  @!P0 BRA `(.L_x_5) ;  /* 0x0000000000288947 */ /* 0x006fea0003800000 */
[----:B------:R-:W0:Y:S02]  /*06e0*/  LDC R7, c[0x0][0x634] ;  /* 0x00018d00ff077b82 */ /* 0x000e240000000800 */
[----:B0-----:R-:W-:-:S05]  /*06f0*/  IADD3 R7, P0, R12, R7, RZ ;  /* 0x000000070c077210 */ /* 0x001fca0007f1e0ff */
[----:B------:R-:W-:-:S04]  /*0700*/  IMAD.X R13, RZ, RZ, R16, P0 ;  /* 0x000000ffff0d7224 */ /* 0x000fc800000e0610 */
[----:B------:R-:W-:-:S04]  /*0710*/  IMAD.WIDE.U32 R2, R13, R14, RZ ;  /* 0x0000000e0d027225 */ /* 0x000fc800078e00ff */
[----:B------:R-:W-:-:S04]  /*0720*/  IMAD.WIDE.U32 R8, P0, R7, R15, R2 ;  /* 0x0000000f07087225 */ /* 0x000fc80007800002 */
[----:B------:R-:W-:-:S04]  /*0730*/  IMAD.WIDE.U32 R2, R7, R14, RZ ;  /* 0x0000000e07027225 */ /* 0x000fc800078e00ff */
[----:B------:R-:W-:Y:S01]  /*0740*/  IMAD.X R11, RZ, RZ, RZ, P0 ;  /* 0x000000ffff0b7224 */ /* 0x000fe200000e06ff */
[----:B------:R-:W-:Y:S01]  /*0750*/  IADD3 RZ, P0, R3, R8, RZ ;  /* 0x0000000803ff7210 */ /* 0x000fe20007f1e0ff */
[----:B------:R-:W-:-:S04]  /*0760*/  IMAD.MOV.U32 R10, RZ, RZ, R9 ;  /* 0x000000ffff0a7224 */ /* 0x000fc800078e0009 */
[----:B------:R-:W-:-:S08]  /*0770*/  IMAD.WIDE.U32.X R2, R13, R15, R10, P0 ;  /* 0x0000000f0d027225 */ /* 0x000fd000000e040a */
.L_x_5:
[-CC-:B------:R-:W-:Y:S01]  /*0780*/  SHF.R.U64 R155, R2, R0.reuse, R3.reuse ;  /* 0x00000000029b7219 */ /* 0x180fe20000001203 */
[----:B------:R-:W0:Y:S01]  /*0790*/  LDC.64 R20, c[0x0][0x640] ;  /* 0x00019000ff147b82 */ /* 0x000e220000000a00 */
[----:B------:R-:W-:Y:S01]  /*07a0*/  SHF.R.U32.HI R2, RZ, R0, R3 ;  /* 0x00000000ff027219 */ /* 0x000fe20000011603 */
[----:B------:R-:W-:Y:S01]  /*07b0*/  ULDC UR4, c[0x0][0x150] ;  /* 0x0000540000047ab9 */ /* 0x000fe20000000800 */
[----:B------:R-:W-:Y:S01]  /*07c0*/  I2FP.F32.U32 R0, R4 ;  /* 0x0000000400007245 */ /* 0x000fe20000201000 */
[----:B------:R-:W-:Y:S01]  /*07d0*/  IMAD.MOV.U32 R3, RZ, RZ, R16 ;  /* 0x000000ffff037224 */ /* 0x000fe200078e0010 */
[----:B------:R-:W-:-:S03]  /*07e0*/  IADD3 R7, P0, RZ, -R155, RZ ;  /* 0x8000009bff077210 */ /* 0x000fc60007f1e0ff */
[----:B------:R-:W1:Y:S01]  /*07f0*/  LDC R10, c[0x0][0x618] ;  /* 0x00018600ff0a7b82 */ /* 0x000e620000000800 */
[----:B------:R-:W-:Y:S01]  /*0800*/  IADD3.X R9, RZ, ~R2, RZ, P0, !PT ;  /* 0x80000002ff097210 */ /* 0x000fe200007fe4ff */
[----:B------:R-:W-:Y:S01]  /*0810*/  FMUL R0, R0, UR4 ;  /* 0x0000000400007c20 */ /* 0x000fe20008400000 */
[----:B------:R-:W-:Y:S01]  /*0820*/  IMAD.MOV.U32 R2, RZ, RZ, R12 ;  /* 0x000000ffff027224 */ /* 0x000fe200078e000c */
[----:B------:R-:W-:Y:S02]  /*0830*/  ULDC UR4, c[0x0][0x154] ;  /* 0x0000550000047ab9 */ /* 0x000fe40000000800 */
[-C--:B------:R-:W-:Y:S02]  /*0840*/  IMAD R8, R9, R18.reuse, RZ ;  /* 0x0000001209087224 */ /* 0x080fe400078e02ff */
[----:B------:R-:W2:Y:S01]  /*0850*/  LDC R5, c[0x0][0x144] ;  /* 0x00005100ff057b82 */ /* 0x000ea20000000800 */
[----:B------:R-:W3:Y:S01]  /*0860*/  F2I.U32.TRUNC.NTZ R0, R0 ;  /* 0x0000000000007305 */ /* 0x000ee2000020f000 */
[----:B------:R-:W-:-:S04]  /*0870*/  IMAD.WIDE.U32 R2, R7, R18, R2 ;  /* 0x0000001207027225 */ /* 0x000fc800078e0002 */
[----:B------:R-:W-:Y:S02]  /*0880*/  IMAD R7, R7, R19, R8 ;  /* 0x0000001307077224 */ /* 0x000fe400078e0208 */
[----:B------:R-:W4:Y:S01]  /*0890*/  LDC R14, c[0x0][0x608] ;  /* 0x00018200ff0e7b82 */ /* 0x000f220000000800 */
[----:B0-----:R-:W-:Y:S01]  /*08a0*/  ISETP.NE.U32.AND P0, PT, R20, RZ, PT ;  /* 0x000000ff1400720c */ /* 0x001fe20003f05070 */
[----:B------:R-:W-:Y:S02]  /*08b0*/  IMAD.IADD R7, R3, 0x1, R7 ;  /* 0x0000000103077824 */ /* 0x000fe400078e0207 */
[----:B------:R-:W-:Y:S01]  /*08c0*/  IMAD.MOV.U32 R8, RZ, RZ, 0x1 ;  /* 0x00000001ff087424 */ /* 0x000fe200078e00ff */
[----:B------:R-:W-:-:S03]  /*08d0*/  ISETP.NE.AND.EX P0, PT, R21, RZ, PT, P0 ;  /* 0x000000ff1500720c */ /* 0x000fc60003f05300 */
[----:B------:R-:W0:Y:S01]  /*08e0*/  LDC R9, c[0x0][0x658] ;  /* 0x00019600ff097b82 */ /* 0x000e220000000800 */
[--C-:B-1----:R-:W-:Y:S01]  /*08f0*/  SHF.R.U64 R12, R2, R10, R7.reuse ;  /* 0x0000000a020c7219 */ /* 0x102fe20000001207 */
[----:B---3--:R-:W-:Y:S01]  /*0900*/  IMAD.MOV R3, RZ, RZ, -R0 ;  /* 0x000000ffff037224 */ /* 0x008fe200078e0a00 */
[----:B------:R-:W-:Y:S02]  /*0910*/  I2FP.F32.U32 R2, R6 ;  /* 0x0000000600027245 */ /* 0x000fe40000201000 */
[----:B------:R-:W-:-:S03]  /*0920*/  SHF.R.U32.HI R7, RZ, R10, R7 ;  /* 0x0000000aff077219 */ /* 0x000fc60000011607 */
[----:B------:R-:W1:Y:S01]  /*0930*/  LDC R13, c[0x0][0x148] ;  /* 0x00005200ff0d7b82 */ /* 0x000e620000000800 */
[----:B--2---:R-:W-:Y:S02]  /*0940*/  IMAD R0, R5, R3, R4 ;  /* 0x0000000305007224 */ /* 0x004fe400078e0204 */
[----:B------:R-:W-:Y:S01]  /*0950*/  FMUL R3, R2, UR4 ;  /* 0x0000000402037c20 */ /* 0x000fe20008400000 */
[----:B------:R-:W-:-:S03]  /*0960*/  MOV R2, 0xffffffff ;  /* 0xffffffff00027802 */ /* 0x000fc60000000f00 */
[----:B------:R2:W3:Y:S01]  /*0970*/  F2I.U32.TRUNC.NTZ R11, R3 ;  /* 0x00000003000b7305 */ /* 0x0004e2000020f000 */
[----:B------:R-:W1:Y:S01]  /*0980*/  LDC R19, c[0x0][0x600] ;  /* 0x00018000ff137b82 */ /* 0x000e620000000800 */
[-CC-:B----4-:R-:W-:Y:S02]  /*0990*/  SHF.R.U64 R25, R12, R14.reuse, R7.reuse ;  /* 0x0000000e0c197219 */ /* 0x190fe40000001207 */
[----:B------:R-:W-:-:S05]  /*09a0*/  SHF.R.U32.HI R4, RZ, R14, R7 ;  /* 0x0000000eff047219 */ /* 0x000fca0000011607 */
[----:B------:R-:W4:Y:S01]  /*09b0*/  LDC R16, c[0x0][0x648] ;  /* 0x00019200ff107b82 */ /* 0x000f220000000800 */
[-CC-:B0-----:R-:W-:Y:S02]  /*09c0*/  SHF.R.U64 R14, R25, R9.reuse, R4.reuse ;  /* 0x00000009190e7219 */ /* 0x181fe40000001204 */
[-C--:B------:R-:W-:Y:S02]  /*09d0*/  SHF.L.U32 R2, R2, R9.reuse, RZ ;  /* 0x0000000902027219 */ /* 0x080fe400000006ff */
[-C--:B------:R-:W-:Y:S02]  /*09e0*/  SHF.R.U32.HI R4, RZ, R9.reuse, R4 ;  /* 0x00000009ff047219 */ /* 0x080fe40000011604 */
[----:B------:R-:W-:Y:S01]  /*09f0*/  LOP3.LUT R10, RZ, R2, RZ, 0x33, !PT ;  /* 0x00000002ff0a7212 */ /* 0x000fe200078e33ff */
[----:B------:R-:W0:Y:S01]  /*0a00*/  LDC R23, c[0x0][0x638] ;  /* 0x00018e00ff177b82 */ /* 0x000e220000000800 */
[----:B------:R-:W-:Y:S01]  /*0a10*/  SHF.L.U32 R7, R8, R9, RZ ;  /* 0x0000000908077219 */ /* 0x000fe200000006ff */
[----:B------:R-:W-:-:S02]  /*0a20*/  IMAD.MOV.U32 R2, RZ, RZ, R14 ;  /* 0x000000ffff027224 */ /* 0x000fc400078e000e */
[----:B--2---:R-:W-:-:S04]  /*0a30*/  IMAD.MOV.U32 R3, RZ, RZ, R4 ;  /* 0x000000ffff037224 */ /* 0x004fc800078e0004 */
[----:B------:R-:W2:Y:S01]  /*0a40*/  LDC R18, c[0x0][0x610] ;  /* 0x00018400ff127b82 */ /* 0x000ea20000000800 */
[----:B-1-3--:R-:W-:Y:S05]  /*0a50*/  @!P0 BRA `(.L_x_6) ;  /* 0x0000000000288947 */ /* 0x00afea0003800000 */
[----:B------:R-:W1:Y:S02]  /*0a60*/  LDC R9, c[0x0][0x64c] ;  /* 0x00019300ff097b82 */ /* 0x000e640000000800 */
[----:B-1----:R-:W-:-:S05]  /*0a70*/  IADD3 R9, P0, R14, R9, RZ ;  /* 0x000000090e097210 */ /* 0x002fca0007f1e0ff */
[----:B------:R-:W-:-:S04]  /*0a80*/  IMAD.X R15, RZ, RZ, R4, P0 ;  /* 0x000000ffff0f7224 */ /* 0x000fc800000e0604 */
[----:B------:R-:W-:-:S04]  /*0a90*/  IMAD.WIDE.U32 R2, R15, R20, RZ ;  /* 0x000000140f027225 */ /* 0x000fc800078e00ff */
[----:B------:R-:W-:-:S04]  /*0aa0*/  IMAD.WIDE.U32 R4, P0, R9, R21, R2 ;  /* 0x0000001509047225 */ /* 0x000fc80007800002 */
[----:B------:R-:W-:Y:S01]  /*0ab0*/  IMAD.WIDE.U32 R2, R9, R20, RZ ;  /* 0x0000001409027225 */ /* 0x000fe200078e00ff */
[----:B------:R-:W-:-:S03]  /*0ac0*/  IADD3.X R9, RZ, RZ, RZ, P0, !PT ;  /* 0x000000ffff097210 */ /* 0x000fc600007fe4ff */
[----:B------:R-:W-:Y:S01]  /*0ad0*/  IMAD.MOV.U32 R8, RZ, RZ, R5 ;  /* 0x000000ffff087224 */ /* 0x000fe200078e0005 */
[----:B------:R-:W-:-:S05]  /*0ae0*/  IADD3 RZ, P0, R3, R4, RZ ;  /* 0x0000000403ff7210 */ /* 0x000fca0007f1e0ff */
[----:B------:R-:W-:-:S08]  /*0af0*/  IMAD.WIDE.U32.X R2, R15, R21, R8, P0 ;  /* 0x000000150f027225 */ /* 0x000fd000000e0408 */
.L_x_6:
[----:B----4-:R-:W-:Y:S01]  /*0b00*/  SHF.R.U64 R2, R2, R16, R3 ;  /* 0x0000001002027219 */ /* 0x010fe20000001203 */
[----:B------:R-:W-:Y:S01]  /*0b10*/  VIADD R3, R19, 0xffffffff ;  /* 0xffffffff13037836 */ /* 0x000fe20000000000 */
[----:B------:R-:W-:Y:S01]  /*0b20*/  LOP3.LUT R10, R25, R10, RZ, 0xc0, !PT ;  /* 0x0000000a190a7212 */ /* 0x000fe200078ec0ff */
[----:B------:R-:W-:Y:S02]  /*0b30*/  IMAD.MOV R11, RZ, RZ, -R11 ;  /* 0x000000ffff0b7224 */ /* 0x000fe400078e0a0b */
[----:B------:R-:W-:Y:S01]  /*0b40*/  IMAD.MOV R4, RZ, RZ, -R2 ;  /* 0x000000ffff047224 */ /* 0x000fe200078e0a02 */
[----:B------:R-:W-:Y:S01]  /*0b50*/  LOP3.LUT R3, R12, R3, RZ, 0xc0, !PT ;  /* 0x000000030c037212 */ /* 0x000fe200078ec0ff */
[----:B------:R-:W-:Y:S02]  /*0b60*/  IMAD R7, R7, R2, R10 ;  /* 0x0000000207077224 */ /* 0x000fe400078e020a */
[----:B------:R-:W-:Y:S02]  /*0b70*/  @P3 IMAD R0, R13, R11, R6 ;  /* 0x0000000b0d003224 */ /* 0x000fe400078e0206 */
[----:B0-----:R-:W-:-:S02]  /*0b80*/  IMAD R2, R4, R23, R14 ;  /* 0x0000001704027224 */ /* 0x001fc400078e020e */
[----:B--2---:R-:W-:Y:S01]  /*0b90*/  IMAD R18, R7, R18, R0 ;  /* 0x0000001207127224 */ /* 0x004fe200078e0200 */
[----:B------:R-:W-:Y:S01]  /*0ba0*/  MOV R0, 0x1 ;  /* 0x0000000100007802 */ /* 0x000fe20000000f00 */
[----:B------:R-:W-:-:S05]  /*0bb0*/  IMAD R3, R2, R19, R3 ;  /* 0x0000001302037224 */ /* 0x000fca00078e0203 */
[----:B------:R-:W-:Y:S02]  /*0bc0*/  SEL R19, R3, R18, !P3 ;  /* 0x0000001203137207 */ /* 0x000fe40005800000 */
[----:B------:R-:W-:-:S07]  /*0bd0*/  SEL R18, R18, R3, !P3 ;  /* 0x0000000312127207 */ /* 0x000fce0005800000 */
.L_x_4:
[----:B------:R-:W-:-:S08]  /*0be0*/  NOP ;  /* 0x0000000000007918 */ /* 0x000fd00000000000 */
[----:B------:R-:W0:Y:S02]  /*0bf0*/  USETMAXREG.TRY_ALLOC.CTAPOOL UP0, 0xf0 ;  /* 0x000000f0000079c8 */ /* 0x000e240008000600 */
[----:B0-----:R-:W-:-:S13]  /*0c00*/  PLOP3.LUT P0, PT, PT, PT, UP0, 0x80, 0x0 ;  /* 0x000000000000781c */ /* 0x001fda0003f0f008 */
[----:B------:R-:W-:Y:S05]  /*0c10*/  @!P0 BRA `(.L_x_4) ;  /* 0xfffffffc00f08947 */ /* 0x000fea000383ffff */
[----:B------:R-:W-:Y:S01]  /*0c20*/  ULDC.64 UR4, c[0x0][0x598] ;  /* 0x0001660000047ab9 */ /* 0x000fe20000000a00 */
[----:B------:R-:W-:Y:S01]  /*0c30*/  ULDC.64 UR36, c[0x0][0x208] ;  /* 0x0000820000247ab9 */ /* 0x000fe20000000a00 */
[----:B------:R-:W-:-:S04]  /*0c40*/  ISETP.NE.U32.AND P0, PT, RZ, UR4, PT ;  /* 0x00000004ff007c0c */ /* 0x000fc8000bf05070 */
[----:B------:R-:W-:-:S13]  /*0c50*/  ISETP.NE.AND.EX P0, PT, RZ, UR5, PT, P0 ;  /* 0x00000005ff007c0c */ /* 0x000fda000bf05300 */
[----:B------:R-:W-:Y:S05]  /*0c60*/  @!P0 BRA `(.L_x_7) ;  /* 0x00000000001c8947 */ /* 0x000fea0003800000 */
[----:B------:R-:W0:Y:S02]  /*0c70*/  LDC.64 R2, c[0x0][0x598] ;  /* 0x00016600ff027b82 */ /* 0x000e240000000a00 */
[----:B0-----:R-:W2:Y:S02]  /*0c80*/  LDG.E.64 R2, desc[UR36][R2.64] ;  /* 0x0000002402027981 */ /* 0x001ea4000c1e1b00 */
[----:B--2---:R-:W-:-:S04]  /*0c90*/  ISETP.NE.U32.AND P0, PT, R2, RZ, PT ;  /* 0x000000ff0200720c */ /* 0x004fc80003f05070 */
[----:B------:R-:W-:-:S13]  /*0ca0*/  ISETP.NE.AND.EX P0, PT, R3, RZ, PT, P0 ;  /* 0x000000ff0300720c */ /* 0x000fda0003f05300 */
[----:B------:R-:W-:Y:S05]  /*0cb0*/  @!P0 BRA `(.L_x_7) ;  /* 0x0000000000088947 */ /* 0x000fea0003800000 */
[----:B------:R0:W5:Y:S01]  /*0cc0*/  LD.E R2, desc[UR36][R2.64] ;  /* 0x0000002402027980 */ /* 0x000162000c101900 */
[----:B------:R-:W-:Y:S05]  /*0cd0*/  BRA `(.L_x_8) ;  /* 0x0000000000247947 */ /* 0x000fea0003800000 */
.L_x_7:
[----:B------:R-:W-:Y:S02]  /*0ce0*/  ULDC.64 UR4, c[0x0][0x588] ;  /* 0x0001620000047ab9 */ /* 0x000fe40000000a00 */
[----:B------:R-:W-:-:S04]  /*0cf0*/  ISETP.NE.U32.AND P0, PT, RZ, UR4, PT ;  /* 0x00000004ff007c0c */ /* 0x000fc8000bf05070 */
[----:B------:R-:W-:-:S13]  /*0d00*/  ISETP.NE.AND.EX P0, PT, RZ, UR5, PT, P0 ;  /* 0x00000005ff007c0c */ /* 0x000fda000bf05300 */
[----:B------:R-:W-:Y:S05]  /*0d10*/  @!P0 BRA `(.L_x_9) ;  /* 0x00000000000c8947 */ /* 0x000fea0003800000 */
[----:B------:R-:W0:Y:S02]  /*0d20*/  LDC.64 R2, c[0x0][0x588] ;  /* 0x00016200ff027b82 */ /* 0x000e240000000a00 */
[----:B0-----:R1:W5:Y:S01]  /*0d30*/  LDG.E R2, desc[UR36][R2.64] ;  /* 0x0000002402027981 */ /* 0x001362000c1e1900 */
[----:B------:R-:W-:Y:S05]  /*0d40*/  BRA `(.L_x_8) ;  /* 0x0000000000087947 */ /* 0x000fea0003800000 */
.L_x_9:
[----:B------:R-:W-:Y:S02]  /*0d50*/  ULDC UR4, c[0x0][0x580] ;  /* 0x0001600000047ab9 */ /* 0x000fe40000000800 */
[----:B------:R-:W-:-:S07]  /*0d60*/  IMAD.U32 R2, RZ, RZ, UR4 ;  /* 0x00000004ff027e24 */ /* 0x000fce000f8e00ff */
.L_x_8:
[----:B------:R-:W-:Y:S02]  /*0d70*/  ULDC.64 UR4, c[0x0][0x5a0] ;  /* 0x0001680000047ab9 */ /* 0x000fe40000000a00 */
[----:B------:R-:W-:-:S04]  /*0d80*/  ISETP.NE.U32.AND P0, PT, RZ, UR4, PT ;  /* 0x00000004ff007c0c */ /* 0x000fc8000bf05070 */
[----:B------:R-:W-:-:S13]  /*0d90*/  ISETP.NE.AND.EX P0, PT, RZ, UR5, PT, P0 ;  /* 0x00000005ff007c0c */ /* 0x000fda000bf05300 */
[----:B------:R-:W-:Y:S05]  /*0da0*/  @!P0 BRA `(.L_x_10) ;  /* 0x00000000001c8947 */ /* 0x000fea0003800000 */
[----:B------:R-:W2:Y:S02]  /*0db0*/  LDC.64 R4, c[0x0][0x5a0] ;  /* 0x00016800ff047b82 */ /* 0x000ea40000000a00 */
[----:B--2---:R-:W2:Y:S02]  /*0dc0*/  LDG.E.64 R4, desc[UR36][R4.64] ;  /* 0x0000002404047981 */ /* 0x004ea4000c1e1b00 */
[----:B--2---:R-:W-:-:S04]  /*0dd0*/  ISETP.NE.U32.AND P0, PT, R4, RZ, PT ;  /* 0x000000ff0400720c */ /* 0x004fc80003f05070 */
[----:B------:R-:W-:-:S13]  /*0de0*/  ISETP.NE.AND.EX P0, PT, R5, RZ, PT, P0 ;  /* 0x000000ff0500720c */ /* 0x000fda0003f05300 */
[----:B------:R-:W-:Y:S05]  /*0df0*/  @!P0 BRA `(.L_x_10) ;  /* 0x0000000000088947 */ /* 0x000fea0003800000 */
[----:B------:R2:W5:Y:S01]  /*0e00*/  LD.E R16, desc[UR36][R4.64] ;  /* 0x0000002404107980 */ /* 0x000562000c101900 */
[----:B------:R-:W-:Y:S05]  /*0e10*/  BRA `(.L_x_11) ;  /* 0x0000000000247947 */ /* 0x000fea0003800000 */
.L_x_10:
[----:B------:R-:W-:Y:S02]  /*0e20*/  ULDC.64 UR4, c[0x0][0x590] ;  /* 0x0001640000047ab9 */ /* 0x000fe40000000a00 */
[----:B------:R-:W-:-:S04]  /*0e30*/  ISETP.NE.U32.AND P0, PT, RZ, UR4, PT ;  /* 0x00000004ff007c0c */ /* 0x000fc8000bf05070 */
[----:B------:R-:W-:-:S13]  /*0e40*/  ISETP.NE.AND.EX P0, PT, RZ, UR5, PT, P0 ;  /* 0x00000005ff007c0c */ /* 0x000fda000bf05300 */
[----:B------:R-:W-:Y:S05]  /*0e50*/  @!P0 BRA `(.L_x_12) ;  /* 0x00000000000c8947 */ /* 0x000fea0003800000 */
[----:B------:R-:W2:Y:S02]  /*0e60*/  LDC.64 R4, c[0x0][0x590] ;  /* 0x00016400ff047b82 */ /* 0x000ea40000000a00 */
[----:B--2---:R3:W5:Y:S01]  /*0e70*/  LDG.E R16, desc[UR36][R4.64] ;  /* 0x0000002404107981 */ /* 0x004762000c1e1900 */
[----:B------:R-:W-:Y:S05]  /*0e80*/  BRA `(.L_x_11) ;  /* 0x0000000000087947 */ /* 0x000fea0003800000 */
.L_x_12:
[----:B------:R-:W-:Y:S02]  /*0e90*/  ULDC UR4, c[0x0][0x584] ;  /* 0x0001610000047ab9 */ /* 0x000fe40000000800 */
[----:B------:R-:W-:-:S07]  /*0ea0*/  IMAD.U32 R16, RZ, RZ, UR4 ;  /* 0x00000004ff107e24 */ /* 0x000fce000f8e00ff */
.L_x_11:
[----:B------:R-:W-:-:S13]  /*0eb0*/  LOP3.LUT P0, RZ, R0, 0xff, RZ, 0xc0, !PT ;  /* 0x000000ff00ff7812 */ /* 0x000fda000780c0ff */
[----:B------:R-:W-:Y:S05]  /*0ec0*/  @!P0 EXIT ;  /* 0x000000000000894d */ /* 0x000fea0003800000 */
[----:B------:R-:W-:Y:S01]  /*0ed0*/  ULDC UR4, c[0x0][0x28c] ;  /* 0x0000a30000047ab9 */ /* 0x000fe20000000800 */
[----:B------:R-:W-:Y:S01]  /*0ee0*/  UMOV UR38, URZ ;  /* 0x0000003f00267c82 */ /* 0x000fe20008000000 */
[----:B------:R-:W-:Y:S01]  /*0ef0*/  UIADD3 UR4, UR4, 0x3f, URZ ;  /* 0x0000003f04047890 */ /* 0x000fe2000fffe03f */
[----:B------:R-:W-:-:S03]  /*0f00*/  UMOV UR39, URZ ;  /* 0x0000003f00277c82 */ /* 0x000fc60008000000 */
[----:B------:R-:W-:-:S04]  /*0f10*/  USHF.R.S32.HI UR5, URZ, 0x1f, UR4 ;  /* 0x0000001f3f057899 */ /* 0x000fc80008011404 */
[----:B------:R-:W-:-:S04]  /*0f20*/  ULEA.HI UR5, UR5, UR4, URZ, 0x6 ;  /* 0x0000000405057291 */ /* 0x000fc8000f8f303f */
[----:B------:R-:W-:-:S12]  /*0f30*/  USHF.R.S32.HI UR40, URZ, 0x6, UR5 ;  /* 0x000000063f287899 */ /* 0x000fd80008011405 */
.L_x_542:
[----:B------:R-:W4:Y:S01]  /*0f40*/  S2R R0, SR_TID.X ;  /* 0x0000000000007919 */ /* 0x000f220000002100 */
[----:B0-----:R-:W0:Y:S01]  /*0f50*/  S2UR UR7, SR_CgaCtaId ;  /* 0x00000000000779c3 */ /* 0x001e220000008800 */
[----:B------:R-:W-:Y:S02]  /*0f60*/  UMOV UR6, 0x400 ;  /* 0x0000040000067882 */ /* 0x000fe40000000000 */
[----:B0-----:R-:W-:Y:S01]  /*0f70*/  ULEA UR42, UR7, UR6, 0x18 ;  /* 0x00000006072a7291 */ /* 0x001fe2000f8ec03f */
[----:B----4-:R-:W-:-:S04]  /*0f80*/  LOP3.LUT R0, R0, 0x80, RZ, 0xc0, !PT ;  /* 0x0000008000007812 */ /* 0x010fc800078ec0ff */
[----:B------:R-:W-:-:S06]  /*0f90*/  SHF.R.U32.HI R0, RZ, 0x7, R0 ;  /* 0x00000007ff007819 */ /* 0x000fcc0000011600 */
[----:B------:R-:W0:Y:S02]  /*0fa0*/  SHFL.IDX PT, R0, R0, RZ, 0x1f ;  /* 0x00001fff00007589 */ /* 0x000e2400000e0000 */
[----:B0-----:R-:W-:-:S13]  /*0fb0*/  R2UR UR4, R0 ;  /* 0x00000000000472ca */ /* 0x001fda00000e0000 */
[----:B------:R-:W-:-:S04]  /*0fc0*/  ULEA.HI UR5, UR4, UR4, URZ, 0x1 ;  /* 0x0000000404057291 */ /* 0x000fc8000f8f083f */
[----:B------:R-:W-:-:S04]  /*0fd0*/  ULOP3.LUT UR5, UR5, 0x7fffe, URZ, 0xc0, !UPT ;  /* 0x0007fffe05057892 */ /* 0x000fc8000f8ec03f */
[----:B------:R-:W-:-:S03]  /*0fe0*/  UIADD3 UR5, UR4, -UR5, URZ ;  /* 0x8000000504057290 */ /* 0x000fc6000fffe03f */
[----:B------:R-:W-:Y:S01]  /*0ff0*/  ULDC UR4, c[0x0][0x28c] ;  /* 0x0000a30000047ab9 */ /* 0x000fe20000000800 */
[----:B------:R-:W-:Y:S01]  /*1000*/  ULEA UR5, UR5, UR42, 0xd ;  /* 0x0000002a05057291 */ /* 0x000fe2000f8e683f */
[----:B------:R-:W-:-:S03]  /*1010*/  ISETP.LT.AND P0, PT, RZ, UR4, PT ;  /* 0x00000004ff007c0c */ /* 0x000fc6000bf01270 */
[----:B------:R-:W-:-:S04]  /*1020*/  UIADD3 UR5, UR5, 0x100, URZ ;  /* 0x0000010005057890 */ /* 0x000fc8000fffe03f */
[----:B------:R-:W-:-:S04]  /*1030*/  USHF.R.U32.HI UR5, URZ, 0x4, UR5 ;  /* 0x000000043f057899 */ /* 0x000fc80008011605 */
[----:B------:R-:W-:Y:S02]  /*1040*/  ULOP3.LUT UR41, UR5, 0x3fff, URZ, 0xc0, !UPT ;  /* 0x00003fff05297892 */ /* 0x000fe4000f8ec03f */
[----:B-1-3--:R-:W-:Y:S10]  /*1050*/  @P0 BRA `(.L_x_13) ;  /* 0x0000000000400947 */ /* 0x00aff40003800000 */
[----:B------:R-:W-:Y:S01]  /*1060*/  MOV R0, 0x0 ;  /* 0x0000000000007802 */ /* 0x000fe20000000f00 */
[----:B------:R-:W-:Y:S01]  /*1070*/  ULDC.64 UR4, c[0x4][0x68] ;  /* 0x01001a0000047ab9 */ /* 0x000fe20000000a00 */
[----:B------:R-:W-:Y:S01]  /*1080*/  ULDC.64 UR6, c[0x4][0x8] ;  /* 0x0100020000067ab9 */ /* 0x000fe20000000a00 */
[----:B--23--:R-:W-:Y:S01]  /*1090*/  IMAD.U32 R4, RZ, RZ, UR4 ;  /* 0x00000004ff047e24 */ /* 0x00cfe2000f8e00ff */
[----:B------:R0:W2:Y:S01]  /*10a0*/  LDC.64 R14, c[0x4][R0] ;  /* 0x01000000000e7b82 */ /* 0x0000a20000000a00 */
[----:B------:R-:W-:Y:S01]  /*10b0*/  IMAD.U32 R5, RZ, RZ, UR5 ;  /* 0x00000005ff057e24 */ /* 0x000fe2000f8e00ff */
[----:B------:R-:W-:Y:S01]  /*10c0*/  ULDC.64 UR4, c[0x4][0x70] ;  /* 0x01001c0000047ab9 */ /* 0x000fe20000000a00 */
[----:B------:R-:W-:Y:S01]  /*10d0*/  IMAD.U32 R10, RZ, RZ, UR6 ;  /* 0x00000006ff0a7e24 */ /* 0x000fe2000f8e00ff */
[----:B------:R-:W-:Y:S01]  /*10e0*/  MOV R6, UR4 ;  /* 0x0000000400067c02 */ /* 0x000fe20008000f00 */
[----:B------:R-:W-:Y:S01]  /*10f0*/  IMAD.U32 R7, RZ, RZ, UR5 ;  /* 0x00000005ff077e24 */ /* 0x000fe2000f8e00ff */
[----:B------:R-:W-:Y:S01]  /*1100*/  MOV R12, 0x1 ;  /* 0x00000001000c7802 */ /* 0x000fe20000000f00 */
[----:B------:R-:W-:-:S02]  /*1110*/  IMAD.U32 R11, RZ, RZ, UR7 ;  /* 0x00000007ff0b7e24 */ /* 0x000fc4000f8e00ff */
[----:B------:R-:W-:Y:S02]  /*1120*/  IMAD.MOV.U32 R8, RZ, RZ, 0x1e1 ;  /* 0x000001e1ff087424 */ /* 0x000fe400078e00ff */
[----:B0-----:R-:W-:-:S07]  /*1130*/  IMAD.MOV.U32 R13, RZ, RZ, RZ ;  /* 0x000000ffff0d7224 */ /* 0x001fce00078e00ff */
[----:B------:R-:W-:-:S07]  /*1140*/  LEPC R20, `(.L_x_13) ;  /* 0x000000001014794e */ /* 0x000fce0000000000 */
[----:B-12--5:R-:W-:Y:S05]  /*1150*/  CALL.ABS.NOINC R14 ;  /* 0x000000000e007343 */ /* 0x026fea0003c00000 */
.L_x_13:
[----:B------:R-:W-:-:S04]  /*1160*/  LOP3.LUT R0, R17, 0x1, RZ, 0xfc, !PT ;  /* 0x0000000111007812 */ /* 0x000fc800078efcff */
[----:B------:R-:W-:-:S13]  /*1170*/  ISETP.NE.AND P0, PT, R0, 0x3, PT ;  /* 0x000000030000780c */ /* 0x000fda0003f05270 */
[----:B------:R-:W-:Y:S05]  /*1180*/  @!P0 BRA `(.L_x_14) ;  /* 0x0000000000048947 */ /* 0x000fea0003800000 */
[----:B------:R-:W-:Y:S01]  /*1190*/  BPT.TRAP 0x1 ;  /* 0x000000040000795c */ /* 0x000fe20000300000 */
.L_x_14:
[----:B-1----:R-:W-:Y:S02]  /*11a0*/  IMAD.U32 R3, RZ, RZ, UR39 ;  /* 0x00000027ff037e24 */ /* 0x002fe4000f8e00ff */
[----:B------:R-:W-:-:S03]  /*11b0*/  IMAD.U32 R0, RZ, RZ, UR38 ;  /* 0x00000026ff007e24 */ /* 0x000fc6000f8e00ff */
[----:B------:R-:W-:Y:S02]  /*11c0*/  LEA R3, R3, UR42, 0x3 ;  /* 0x0000002a03037c11 */ /* 0x000fe4000f8e18ff */
[----:B------:R-:W-:-:S04]  /*11d0*/  SHF.L.U32 R0, R0, 0x1f, RZ ;  /* 0x0000001f00007819 */ /* 0x000fc800000006ff */
[----:B------:R0:W1:Y:S01]  /*11e0*/  SYNCS.PHASECHK.TRANS64.TRYWAIT P1, [R3+URZ], R0 ;  /* 0x00000000030075a7 */ /* 0x000062000802017f */
[----:B------:R-:W-:Y:S05]  /*11f0*/  @!P0 BRA `(.L_x_15) ;  /* 0x0000000000048947 */ /* 0x000fea0003800000 */
[----:B------:R-:W-:Y:S01]  /*1200*/  BPT.TRAP 0x1 ;  /* 0x000000040000795c */ /* 0x000fe20000300000 */
.L_x_15:
[----:B-1----:R-:W-:Y:S05]  /*1210*/  @P1 BRA `(.L_x_16) ;  /* 0x0000000000081947 */ /* 0x002fea0003800000 */
[----:B------:R-:W1:Y:S02]  /*1220*/  SYNCS.PHASECHK.TRANS64.TRYWAIT P1, [R3+URZ], R0 ;  /* 0x00000000030075a7 */ /* 0x000e64000802017f */
[----:B-1----:R-:W-:Y:S05]  /*1230*/  @!P1 BRA `(.L_x_17) ;  /* 0x0000019c009c9947 */ /* 0x002fea0003800000 */
.L_x_16:
[----:B------:R-:W-:-:S04]  /*1240*/  UISETP.LT.AND UP0, UPT, UR40, 0x1, UPT ;  /* 0x000000012800788c */ /* 0x000fc8000bf01270 */
[----:B------:R-:W-:-:S04]  /*1250*/  USEL UR4, UR40, 0x1, UP0 ;  /* 0x0000000128047887 */ /* 0x000fc80008000000 */
[----:B------:R-:W-:-:S06]  /*1260*/  UIADD3 UR4, UR40, -UR4, URZ ;  /* 0x8000000428047290 */ /* 0x000fcc000fffe03f */
[----:B01----:R-:W-:Y:S01]  /*1270*/  IMAD.U32 R0, RZ, RZ, UR4 ;  /* 0x00000004ff007e24 */ /* 0x003fe2000f8e00ff */
[----:B------:R-:W-:Y:S01]  /*1280*/  MOV R3, UR4 ;  /* 0x0000000400037c02 */ /* 0x000fe20008000f00 */
[----:B------:R-:W-:Y:S05]  /*1290*/  WARPSYNC.ALL ;  /* 0x0000000000007948 */ /* 0x000fea0003800000 */
[----:B------:R-:W-:Y:S01]  /*12a0*/  ISETP.GE.AND P1, PT, R0, 0x1, PT ;  /* 0x000000010000780c */ /* 0x000fe20003f26270 */
[----:B------:R-:W-:Y:S01]  /*12b0*/  UIADD3 UR4, UR42, 0x8100, URZ ;  /* 0x000081002a047890 */ /* 0x000fe2000fffe03f */
[----:B------:R-:W-:Y:S01]  /*12c0*/  WARPGROUP.ARRIVE ;  /* 0x00000000000079c5 */ /* 0x000fe20000000000 */
[----:B------:R-:W-:Y:S01]  /*12d0*/  UMOV UR9, 0x40000040 ;  /* 0x4000004000097882 */ /* 0x000fe20000000000 */
[----:B------:R-:W-:Y:S01]  /*12e0*/  UMOV UR11, 0x40000040 ;  /* 0x40000040000b7882 */ /* 0x000fe20000000000 */
[----:B------:R-:W-:Y:S01]  /*12f0*/  USHF.R.U32.HI UR4, URZ, 0x4, UR4 ;  /* 0x000000043f047899 */ /* 0x000fe20008011604 */
[----:B------:R-:W-:Y:S03]  /*1300*/  STL [R1+0x2d8], R19 ;  /* 0x0002d81301007387 */ /* 0x000fe60000100800 */
[----:B------:R-:W-:Y:S01]  /*1310*/  ULOP3.LUT UR5, UR4, 0x3fff, URZ, 0xc0, !UPT ;  /* 0x00003fff04057892 */ /* 0x000fe2000f8ec03f */
[----:B------:R-:W-:Y:S01]  /*1320*/  STL [R1+0x2d4], R18 ;  /* 0x0002d41201007387 */ /* 0x000fe20000100800 */
[----:B------:R-:W-:-:S02]  /*1330*/  ULOP3.LUT UR4, UR41, 0x10000, URZ, 0xfc, !UPT ;  /* 0x0001000029047892 */ /* 0x000fc4000f8efc3f */
[----:B------:R-:W-:Y:S01]  /*1340*/  ULOP3.LUT UR5, UR5, 0x10000, URZ, 0xfc, !UPT ;  /* 0x0001000005057892 */ /* 0x000fe2000f8efc3f */
[----:B------:R0:W-:Y:S01]  /*1350*/  STL [R1+0x2d0], R17 ;  /* 0x0002d01101007387 */ /* 0x0001e20000100800 */
[----:B------:R-:W-:Y:S02]  /*1360*/  ULEA UR6, UR39, UR4, 0xa ;  /* 0x0000000427067291 */ /* 0x000fe4000f8e503f */
[----:B------:R-:W-:Y:S01]  /*1370*/  ULEA UR7, UR39, UR5, 0xc ;  /* 0x0000000527077291 */ /* 0x000fe2000f8e603f */
[----:B-----5:R-:W-:Y:S04]  /*1380*/  STL [R1+0x2cc], R16 ;  /* 0x0002cc1001007387 */ /* 0x020fe80000100800 */
[----:B------:R-:W-:Y:S01]  /*1390*/  UMOV UR8, UR6 ;  /* 0x0000000600087c82 */ /* 0x000fe20008000000 */
[----:B------:R-:W-:Y:S01]  /*13a0*/  STL [R1+0x2c8], R3 ;  /* 0x0002c80301007387 */ /* 0x000fe20000100800 */
[----:B------:R-:W-:-:S02]  /*13b0*/  UMOV UR10, UR7 ;  /* 0x00000007000a7c82 */ /* 0x000fc40008000000 */
[----:B------:R-:W-:Y:S01]  /*13c0*/  HGMMA.64x256x16.F32 R24, gdesc[UR8], RZ, !UPT, gsb0 ;  /* 0x03e00000081879f0 */ /* 0x000fe2000c0008ff */
[----:B------:R1:W-:Y:S01]  /*13d0*/  STL [R1+0x2c4], R2 ;  /* 0x0002c40201007387 */ /* 0x0003e20000100800 */
[----:B------:R-:W-:Y:S01]  /*13e0*/  UIADD3 UR10, UR7, 0x800, URZ ;  /* 0x00000800070a7890 */ /* 0x000fe2000fffe03f */
[----:B------:R-:W-:Y:S01]  /*13f0*/  UMOV UR11, 0x40000040 ;  /* 0x40000040000b7882 */ /* 0x000fe20000000000 */
[----:B------:R-:W-:Y:S02]  /*1400*/  WARPGROUP.DEPBAR.LE gsb0, 0x0 ;  /* 0x00008000000079c5 */ /* 0x000fe40000010000 */
[----:B------:R-:W-:Y:S01]  /*1410*/  STL.64 [R1], R24 ;  /* 0x0000001801007387 */ /* 0x000fe20000100a00 */
[----:B------:R-:W-:Y:S01]  /*1420*/  IMAD.MOV.U32 R235, RZ, RZ, R46 ;  /* 0x000000ffffeb7224 */ /* 0x000fe200078e002e */
[----:B------:R-:W-:Y:S01]  /*1430*/  MOV R231, R50 ;  /* 0x0000003200e77202 */ /* 0x000fe20000000f00 */
[----:B------:R-:W-:Y:S01]  /*1440*/  IMAD.MOV.U32 R234, RZ, RZ, R47 ;  /* 0x000000ffffea7224 */ /* 0x000fe200078e002f */
[----:B------:R-:W-:Y:S01]  /*1450*/  STL.64 [R1+0x8], R26 ;  /* 0x0000081a01007387 */ /* 0x000fe20000100a00 */
        /* <DEDUP_REMOVED lines=49> */
[----:B0-----:R-:W-:Y:S01]  /*1770*/  MOV R17, R135 ;  /* 0x0000008700117202 */ /* 0x001fe20000000f00 */
[----:B------:R-:W-:Y:S01]  /*1780*/  IMAD.MOV.U32 R163, RZ, RZ, R79 ;  /* 0x000000ffffa37224 */ /* 0x000fe200078e004f */
[----:B------:R-:W-:Y:S01]  /*1790*/  MOV R12, R140 ;  /* 0x0000008c000c7202 */ /* 0x000fe20000000f00 */
[----:B------:R-:W-:Y:S01]  /*17a0*/  IMAD.MOV.U32 R165, RZ, RZ, R81 ;  /* 0x000000ffffa57224 */ /* 0x000fe200078e0051 */
[----:B------:R-:W-:Y:S01]  /*17b0*/  MOV R7, R145 ;  /* 0x0000009100077202 */ /* 0x000fe20000000f00 */
[----:B------:R-:W-:Y:S01]  /*17c0*/  IMAD.MOV.U32 R166, RZ, RZ, R82 ;  /* 0x000000ffffa67224 */ /* 0x000fe200078e0052 */
[----:B-1----:R-:W-:Y:S01]  /*17d0*/  MOV R2, R150 ;  /* 0x0000009600027202 */ /* 0x002fe20000000f00 */
[----:B------:R-:W-:Y:S01]  /*17e0*/  IMAD.MOV.U32 R167, RZ, RZ, R83 ;  /* 0x000000ffffa77224 */ /* 0x000fe200078e0053 */
[----:B------:R0:W-:Y:S01]  /*17f0*/  STL.64 [R1+0x50], R44 ;  /* 0x0000502c01007387 */ /* 0x0001e20000100a00 */
[----:B------:R-:W-:-:S02]  /*1800*/  IMAD.MOV.U32 R168, RZ, RZ, R84 ;  /* 0x000000ffffa87224 */ /* 0x000fc400078e0054 */
[----:B------:R-:W-:Y:S01]  /*1810*/  IMAD.MOV.U32 R170, RZ, RZ, R86 ;  /* 0x000000ffffaa7224 */ /* 0x000fe200078e0056 */
[----:B------:R-:W-:Y:S01]  /*1820*/  STL [R1+0x590], R155 ;  /* 0x0005909b01007387 */ /* 0x000fe20000100800 */
[----:B------:R-:W-:Y:S02]  /*1830*/  IMAD.MOV.U32 R171, RZ, RZ, R87 ;  /* 0x000000ffffab7224 */ /* 0x000fe400078e0057 */
[----:B------:R-:W-:Y:S02]  /*1840*/  IMAD.MOV.U32 R172, RZ, RZ, R88 ;  /* 0x000000ffffac7224 */ /* 0x000fe400078e0058 */
[----:B------:R-:W-:Y:S02]  /*1850*/  IMAD.MOV.U32 R173, RZ, RZ, R89 ;  /* 0x000000ffffad7224 */ /* 0x000fe400078e0059 */
[----:B------:R-:W-:Y:S02]  /*1860*/  IMAD.MOV.U32 R175, RZ, RZ, R91 ;  /* 0x000000ffffaf7224 */ /* 0x000fe400078e005b */
[----:B------:R-:W-:-:S02]  /*1870*/  IMAD.MOV.U32 R176, RZ, RZ, R92 ;  /* 0x000000ffffb07224 */ /* 0x000fc400078e005c */
[----:B------:R-:W-:Y:S02]  /*1880*/  IMAD.MOV.U32 R177, RZ, RZ, R93 ;  /* 0x000000ffffb17224 */ /* 0x000fe400078e005d */
        /* <DEDUP_REMOVED lines=42> */
[----:B--23--:R-:W-:Y:S02]  /*1b30*/  IMAD.MOV.U32 R5, RZ, RZ, R147 ;  /* 0x000000ffff057224 */ /* 0x00cfe400078e0093 */
[----:B------:R-:W-:Y:S02]  /*1b40*/  IMAD.MOV.U32 R4, RZ, RZ, R148 ;  /* 0x000000ffff047224 */ /* 0x000fe400078e0094 */
[----:B------:R-:W-:Y:S02]  /*1b50*/  IMAD.MOV.U32 R3, RZ, RZ, R149 ;  /* 0x000000ffff037224 */ /* 0x000fe400078e0095 */
[----:B------:R-:W-:Y:S02]  /*1b60*/  IMAD.MOV.U32 R0, RZ, RZ, R151 ;  /* 0x000000ffff007224 */ /* 0x000fe400078e0097 */
[----:B0-----:R-:W-:-:S06]  /*1b70*/  WARPGROUP.ARRIVE ;  /* 0x00000000000079c5 */ /* 0x001fcc0000000000 */
[----:B------:R-:W-:Y:S03]  /*1b80*/  HGMMA.64x256x16.F32 R24, gdesc[UR8], RZ, !UPT, gsb0 ;  /* 0x03e00000081879f0 */ /* 0x000fe6000c0008ff */
[----:B------:R-:W-:Y:S02]  /*1b90*/  WARPGROUP.DEPBAR.LE gsb0, 0x0 ;  /* 0x00008000000079c5 */ /* 0x000fe40000010000 */
[----:B------:R-:W-:Y:S04]  /*1ba0*/  STL.64 [R1+0x588], R150 ;  /* 0x0005889601007387 */ /* 0x000fe80000100a00 */
        /* <DEDUP_REMOVED lines=20> */
[----:B------:R0:W-:Y:S04]  /*1cf0*/  STL.64 [R1+0x4e0], R108 ;  /* 0x0004e06c01007387 */ /* 0x0001e80000100a00 */
[----:B0-----:R-:W2:Y:S04]  /*1d00*/  LDL.LU R108, [R1] ;  /* 0x00000000016c7983 */ /* 0x001ea80000300800 */
[----:B------:R-:W2:Y:S04]  /*1d10*/  LDL.LU R109, [R1+0x4] ;  /* 0x00000400016d7983 */ /* 0x000ea80000300800 */
        /* <DEDUP_REMOVED lines=19> */
[----:B------:R-:W2:Y:S01]  /*1e50*/  LDL.LU R129, [R1+0x54] ;  /* 0x0000540001817983 */ /* 0x000ea20000300800 */
        /* <DEDUP_REMOVED lines=11> */
[----:B------:R-:W-:Y:S01]  /*1f10*/  UIADD3 UR8, UR6, 0x2, URZ ;  /* 0x0000000206087890 */ /* 0x000fe2000fffe03f */
[----:B------:R-:W-:Y:S01]  /*1f20*/  IMAD.MOV.U32 R137, RZ, RZ, R228 ;  /* 0x000000ffff897224 */ /* 0x000fe200078e00e4 */
[----:B------:R-:W-:Y:S01]  /*1f30*/  MOV R228, R8 ;  /* 0x0000000800e47202 */ /* 0x000fe20000000f00 */
[----:B------:R-:W-:Y:S01]  /*1f40*/  IMAD.MOV.U32 R139, RZ, RZ, R226 ;  /* 0x000000ffff8b7224 */ /* 0x000fe200078e00e2 */
[----:B------:R-:W-:Y:S01]  /*1f50*/  UIADD3 UR10, UR7, 0x2, URZ ;  /* 0x00000002070a7890 */ /* 0x000fe2000fffe03f */
[----:B------:R-:W-:Y:S01]  /*1f60*/  IMAD.MOV.U32 R140, RZ, RZ, R225 ;  /* 0x000000ffff8c7224 */ /* 0x000fe200078e00e1 */
[----:B------:R-:W-:Y:S01]  /*1f70*/  UMOV UR9, 0x40000040 ;  /* 0x4000004000097882 */ /* 0x000fe20000000000 */
[----:B------:R-:W-:Y:S01]  /*1f80*/  IMAD.MOV.U32 R141, RZ, RZ, R224 ;  /* 0x000000ffff8d7224 */ /* 0x000fe200078e00e0 */
[----:B------:R-:W-:Y:S01]  /*1f90*/  UMOV UR11, 0x40000040 ;  /* 0x40000040000b7882 */ /* 0x000fe20000000000 */
[----:B------:R-:W-:Y:S01]  /*1fa0*/  IMAD.MOV.U32 R142, RZ, RZ, R223 ;  /* 0x000000ffff8e7224 */ /* 0x000fe200078e00df */
[----:B------:R-:W-:Y:S01]  /*1fb0*/  MOV R223, R13 ;  /* 0x0000000d00df7202 */ /* 0x000fe20000000f00 */
[----:B------:R-:W-:-:S02]  /*1fc0*/  IMAD.MOV.U32 R144, RZ, RZ, R221 ;  /* 0x000000ffff907224 */ /* 0x000fc400078e00dd */
[----:B------:R-:W-:Y:S02]  /*1fd0*/  IMAD.MOV.U32 R145, RZ, RZ, R220 ;  /* 0x000000ffff917224 */ /* 0x000fe400078e00dc */
[----:B------:R-:W-:Y:S02]  /*1fe0*/  IMAD.MOV.U32 R146, RZ, RZ, R219 ;  /* 0x000000ffff927224 */ /* 0x000fe400078e00db */
[----:B------:R-:W-:Y:S01]  /*1ff0*/  IMAD.MOV.U32 R147, RZ, RZ, R218 ;  /* 0x000000ffff937224 */ /* 0x000fe200078e00da */
[----:B------:R-:W-:Y:S01]  /*2000*/  MOV R218, R18 ;  /* 0x0000001200da7202 */ /* 0x000fe20000000f00 */
[----:B------:R-:W-:Y:S02]  /*2010*/  IMAD.MOV.U32 R149, RZ, RZ, R216 ;  /* 0x000000ffff957224 */ /* 0x000fe400078e00d8 */
[----:B------:R-:W-:Y:S02]  /*2020*/  IMAD.MOV.U32 R150, RZ, RZ, R215 ;  /* 0x000000ffff967224 */ /* 0x000fe400078e00d7 */
[----:B------:R-:W-:-:S02]  /*2030*/  IMAD.MOV.U32 R151, RZ, RZ, R214 ;  /* 0x000000ffff977224 */ /* 0x000fc400078e00d6 */
[----:B------:R-:W-:Y:S01]  /*2040*/  IMAD.MOV.U32 R155, RZ, RZ, R213 ;  /* 0x000000ffff9b7224 */ /* 0x000fe200078e00d5 */
[----:B------:R-:W-:Y:S01]  /*2050*/  MOV R213, R23 ;  /* 0x0000001700d57202 */ /* 0x000fe20000000f00 */
        /* <DEDUP_REMOVED lines=17> */
[----:B------:R-:W-:-:S06]  /*2170*/  IMAD.MOV.U32 R235, RZ, RZ, R0 ;  /* 0x000000ffffeb7224 */ /* 0x000fcc00078e0000 */
[----:B--2---:R-:W-:-:S06]  /*2180*/  WARPGROUP.ARRIVE ;  /* 0x00000000000079c5 */ /* 0x004fcc0000000000 */
[----:B------:R-:W-:Y:S03]  /*2190*/  HGMMA.64x256x16.F32 R108, gdesc[UR8], R108, gsb0 ;  /* 0x03e00000086c79f0 */ /* 0x000fe6000800086c */
[----:B------:R-:W-:Y:S02]  /*21a0*/  WARPGROUP.DEPBAR.LE gsb0, 0x0 ;  /* 0x00008000000079c5 */ /* 0x000fe40000010000 */
[----:B------:R-:W-:Y:S04]  /*21b0*/  STL.64 [R1], R108 ;  /* 0x0000006c01007387 */ /* 0x000fe80000100a00 */
        /* <DEDUP_REMOVED lines=63> */
[----:B0-----:R-:W2:Y:S04]  /*25b0*/  LDL.LU R155, [R1+0x590] ;  /* 0x00059000019b7983 */ /* 0x001ea80000300800 */
[----:B------:R-:W3:Y:S04]  /*25c0*/  LDL.LU.64 R150, [R1+0x588] ;  /* 0x0005880001967983 */ /* 0x000ee80000300a00 */
        /* <DEDUP_REMOVED lines=20> */
[----:B------:R-:W3:Y:S01]  /*2710*/  LDL.LU.64 R108, [R1+0x4e0] ;  /* 0x0004e000016c7983 */ /* 0x000ee20000300a00 */
[----:B------:R-:W-:Y:S01]  /*2720*/  UIADD3 UR10, UR7, 0x802, URZ ;  /* 0x00000802070a7890 */ /* 0x000fe2000fffe03f */
[----:B------:R-:W-:Y:S01]  /*2730*/  UMOV UR11, 0x40000040 ;  /* 0x40000040000b7882 */ /* 0x000fe20000000000 */
[----:B---3--:R-:W-:-:S07]  /*2740*/  WARPGROUP.ARRIVE ;  /* 0x00000000000079c5 */ /* 0x008fce0000000000 */
[----:B------:R-:W-:Y:S03]  /*2750*/  HGMMA.64x256x16.F32 R24, gdesc[UR8], R24, gsb0 ;  /* 0x03e00000081879f0 */ /* 0x000fe60008000818 */
        /* <DEDUP_REMOVED lines=65> */
[----:B0-----:R-:W3:Y:S04]  /*2b70*/  LDL.LU.64 R24, [R1] ;  /* 0x0000000001187983 */ /* 0x001ee80000300a00 */
        /* <DEDUP_REMOVED lines=63> */
[----:B------:R-:W-:-:S02]  /*2f70*/  UIADD3 UR8, UR6, 0x4, URZ ;  /* 0x0000000406087890 */ /* 0x000fc4000fffe03f */
[----:B------:R-:W-:Y:S01]  /*2f80*/  UIADD3 UR10, UR7, 0x4, URZ ;  /* 0x00000004070a7890 */ /* 0x000fe2000fffe03f */
[----:B------:R-:W-:Y:S01]  /*2f90*/  UMOV UR9, 0x40000040 ;  /* 0x4000004000097882 */ /* 0x000fe20000000000 */
[----:B------:R-:W-:Y:S01]  /*2fa0*/  UMOV UR11, 0x40000040 ;  /* 0x40000040000b7882 */ /* 0x000fe20000000000 */
[----:B---3--:R-:W-:-:S06]  /*2fb0*/  WARPGROUP.ARRIVE ;  /* 0x00000000000079c5 */ /* 0x008fcc0000000000 */
[----:B------:R-:W-:Y:S03]  /*2fc0*/  HGMMA.64x256x16.F32 R24, gdesc[UR8], R24, gsb0 ;  /* 0x03e00000081879f0 */ /* 0x000fe60008000818 */
        /* <DEDUP_REMOVED lines=41> */
[----:B------:R0:W-:Y:S01]  /*3260*/  STL.64 [R1+0x50], R44 ;  /* 0x0000502c01007387 */ /* 0x0001e20000100a00 */
[----:B------:R-:W-:Y:S01]  /*3270*/  IMAD.MOV.U32 R211, RZ, RZ, R127 ;  /* 0x000000ffffd37224 */ /* 0x000fe200078e007f */
[----:B------:R-:W-:Y:S01]  /*3280*/  MOV R182, R98 ;  /* 0x0000006200b67202 */ /* 0x000fe20000000f00 */
[----:B------:R-:W-:Y:S01]  /*3290*/  IMAD.MOV.U32 R208, RZ, RZ, R124 ;  /* 0x000000ffffd07224 */ /* 0x000fe200078e007c */
[----:B------:R-:W3:Y:S01]  /*32a0*/  LDL.LU.64 R150, [R1+0x4d8] ;  /* 0x0004d80001967983 */ /* 0x000ee20000300a00 */
        /* <DEDUP_REMOVED lines=40> */
[----:B------:R-:W-:-:S02]  /*3530*/  IMAD.MOV.U32 R183, RZ, RZ, R99 ;  /* 0x000000ffffb77224 */ /* 0x000fc400078e0063 */
[----:B------:R-:W-:Y:S01]  /*3540*/  IMAD.MOV.U32 R180, RZ, RZ, R96 ;  /* 0x000000ffffb47224 */ /* 0x000fe200078e0060 */
[----:B------:R-:W3:Y:S01]  /*3550*/  LDL.LU.64 R128, [R1+0x480] ;  /* 0x0004800001807983 */ /* 0x000ee20000300a00 */
[----:B------:R-:W-:Y:S02]  /*3560*/  IMAD.MOV.U32 R181, RZ, RZ, R97 ;  /* 0x000000ffffb57224 */ /* 0x000fe400078e0061 */
[----:B------:R-:W-:Y:S01]  /*3570*/  IMAD.MOV.U32 R178, RZ, RZ, R94 ;  /* 0x000000ffffb27224 */ /* 0x000fe200078e005e */
[----:B------:R-:W3:Y:S01]  /*3580*/  LDL.LU.64 R126, [R1+0x478] ;  /* 0x00047800017e7983 */ /* 0x000ee20000300a00 */
[----:B------:R-:W-:Y:S02]  /*3590*/  IMAD.MOV.U32 R179, RZ, RZ, R95 ;  /* 0x000000ffffb37224 */ /* 0x000fe400078e005f */
        /* <DEDUP_REMOVED lines=56> */
[----:B------:R-:W-:-:S03]  /*3920*/  IMAD.MOV.U32 R18, RZ, RZ, R47 ;  /* 0x000000ffff127224 */ /* 0x000fc600078e002f */
        /* <DEDUP_REMOVED lines=21> */
[----:B0-----:R-:W3:Y:S04]  /*3a80*/  LDL.LU.64 R44, [R1+0x330] ;  /* 0x00033000012c7983 */ /* 0x001ee80000300a00 */
        /* <DEDUP_REMOVED lines=11> */
[----:B------:R-:W-:-:S02]  /*3b40*/  UMOV UR11, 0x40000040 ;  /* 0x40000040000b7882 */ /* 0x000fc40000000000 */
[----:B--2---:R-:W-:Y:S01]  /*3b50*/  STL [R1+0x2c0], R155 ;  /* 0x0002c09b01007387 */ /* 0x004fe20000100800 */
[----:B---3--:R-:W-:-:S06]  /*3b60*/  WARPGROUP.ARRIVE ;  /* 0x00000000000079c5 */ /* 0x008fcc0000000000 */
        /* <DEDUP_REMOVED lines=57> */
[----:B------:R-:W-:-:S02]  /*3f00*/  IMAD.MOV.U32 R143, RZ, RZ, R228 ;  /* 0x000000ffff8f7224 */ /* 0x000fc400078e00e4 */
[----:B------:R-:W-:Y:S01]  /*3f10*/  IMAD.MOV.U32 R144, RZ, RZ, R227 ;  /* 0x000000ffff907224 */ /* 0x000fe200078e00e3 */
[----:B------:R-:W-:Y:S01]  /*3f20*/  MOV R227, R11 ;  /* 0x0000000b00e37202 */ /* 0x000fe20000000f00 */
[----:B------:R-:W-:Y:S02]  /*3f30*/  IMAD.MOV.U32 R145, RZ, RZ, R226 ;  /* 0x000000ffff917224 */ /* 0x000fe400078e00e2 */
[----:B------:R-:W-:Y:S02]  /*3f40*/  IMAD.MOV.U32 R147, RZ, RZ, R224 ;  /* 0x000000ffff937224 */ /* 0x000fe400078e00e0 */
[----:B------:R-:W-:Y:S02]  /*3f50*/  IMAD.MOV.U32 R148, RZ, RZ, R223 ;  /* 0x000000ffff947224 */ /* 0x000fe400078e00df */
[----:B------:R-:W-:Y:S01]  /*3f60*/  IMAD.MOV.U32 R149, RZ, RZ, R222 ;  /* 0x000000ffff957224 */ /* 0x000fe200078e00de */
[----:B------:R-:W-:Y:S01]  /*3f70*/  MOV R222, R20 ;  /* 0x0000001400de7202 */ /* 0x000fe20000000f00 */
[----:B------:R-:W-:-:S02]  /*3f80*/  IMAD.MOV.U32 R150, RZ, RZ, R221 ;  /* 0x000000ffff967224 */ /* 0x000fc400078e00dd */
[----:B------:R-:W-:Y:S02]  /*3f90*/  IMAD.MOV.U32 R155, RZ, RZ, R219 ;  /* 0x000000ffff9b7224 */ /* 0x000fe400078e00db */
[----:B------:R-:W-:Y:S02]  /*3fa0*/  IMAD.MOV.U32 R130, RZ, RZ, R19 ;  /* 0x000000ffff827224 */ /* 0x000fe400078e0013 */
[----:B------:R-:W-:Y:S01]  /*3fb0*/  IMAD.MOV.U32 R132, RZ, RZ, R17 ;  /* 0x000000ffff847224 */ /* 0x000fe200078e0011 */
[----:B------:R-:W-:Y:S01]  /*3fc0*/  UIADD3 UR8, UR6, 0x6, URZ ;  /* 0x0000000606087890 */ /* 0x000fe2000fffe03f */
[----:B------:R-:W-:Y:S01]  /*3fd0*/  IMAD.MOV.U32 R133, RZ, RZ, R16 ;  /* 0x000000ffff857224 */ /* 0x000fe200078e0010 */
[----:B------:R-:W-:Y:S01]  /*3fe0*/  UIADD3 UR10, UR7, 0x6, URZ ;  /* 0x00000006070a7890 */ /* 0x000fe2000fffe03f */
[----:B------:R-:W-:Y:S01]  /*3ff0*/  IMAD.MOV.U32 R134, RZ, RZ, R3 ;  /* 0x000000ffff867224 */ /* 0x000fe200078e0003 */
[----:B------:R-:W-:Y:S01]  /*4000*/  UMOV UR9, 0x40000040 ;  /* 0x4000004000097882 */ /* 0x000fe20000000000 */
[----:B------:R-:W-:Y:S01]  /*4010*/  IMAD.MOV.U32 R135, RZ, RZ, R2 ;  /* 0x000000ffff877224 */ /* 0x000fe200078e0002 */
[----:B------:R-:W-:Y:S01]  /*4020*/  UMOV UR11, 0x40000040 ;  /* 0x40000040000b7882 */ /* 0x000fe20000000000 */
[----:B------:R-:W-:Y:S01]  /*4030*/  IMAD.MOV.U32 R219, RZ, RZ, R23 ;  /* 0x000000ffffdb7224 */ /* 0x000fe200078e0017 */
[----:B------:R0:W5:Y:S01]  /*4040*/  LDL.LU R19, [R1+0x2d8] ;  /* 0x0002d80001137983 */ /* 0x0001620000300800 */
[----:B------:R-:W-:-:S02]  /*4050*/  IMAD.MOV.U32 R220, RZ, RZ, R22 ;  /* 0x000000ffffdc7224 */ /* 0x000fc400078e0016 */
[----:B------:R-:W-:Y:S01]  /*4060*/  IMAD.MOV.U32 R221, RZ, RZ, R21 ;  /* 0x000000ffffdd7224 */ /* 0x000fe200078e0015 */
[----:B------:R0:W5:Y:S01]  /*4070*/  LDL.LU R18, [R1+0x2d4] ;  /* 0x0002d40001127983 */ /* 0x0001620000300800 */
[----:B------:R-:W-:Y:S02]  /*4080*/  IMAD.MOV.U32 R223, RZ, RZ, R15 ;  /* 0x000000ffffdf7224 */ /* 0x000fe400078e000f */
[----:B------:R-:W-:Y:S01]  /*4090*/  IMAD.MOV.U32 R224, RZ, RZ, R14 ;  /* 0x000000ffffe07224 */ /* 0x000fe200078e000e */
[----:B------:R0:W5:Y:S01]  /*40a0*/  LDL.LU R17, [R1+0x2d0] ;  /* 0x0002d00001117983 */ /* 0x0001620000300800 */
[----:B------:R-:W-:Y:S02]  /*40b0*/  IMAD.MOV.U32 R225, RZ, RZ, R13 ;  /* 0x000000ffffe17224 */ /* 0x000fe400078e000d */
        /* <DEDUP_REMOVED lines=9> */
[----:B------:R-:W-:Y:S02]  /*4150*/  IMAD.MOV.U32 R234, RZ, RZ, R4 ;  /* 0x000000ffffea7224 */ /* 0x000fe400078e0004 */
        /* <DEDUP_REMOVED lines=68> */
[----:B-1----:R0:W5:Y:S04]  /*45a0*/  LDL.LU R155, [R1+0x2c0] ;  /* 0x0002c000019b7983 */ /* 0x0021680000300800 */
[----:B------:R-:W2:Y:S04]  /*45b0*/  LDL.LU.64 R150, [R1+0x2b8] ;  /* 0x0002b80001967983 */ /* 0x000ea80000300a00 */
        /* <DEDUP_REMOVED lines=20> */
[----:B------:R-:W2:Y:S01]  /*4700*/  LDL.LU.64 R108, [R1+0x210] ;  /* 0x00021000016c7983 */ /* 0x000ea20000300a00 */
[----:B------:R-:W-:Y:S01]  /*4710*/  UIADD3 UR10, UR7, 0x806, URZ ;  /* 0x00000806070a7890 */ /* 0x000fe2000fffe03f */
[----:B------:R-:W-:Y:S01]  /*4720*/  UMOV UR11, 0x40000040 ;  /* 0x40000040000b7882 */ /* 0x000fe20000000000 */
[----:B--2---:R-:W-:-:S07]  /*4730*/  WARPGROUP.ARRIVE ;  /* 0x00000000000079c5 */ /* 0x004fce0000000000 */
[----:B------:R-:W-:Y:S03]  /*4740*/  HGMMA.64x256x16.F32 R24, gdesc[UR8], R24, gsb0 ;  /* 0x03e00000081879f0 */ /* 0x000fe60008000818 */
[----:B------:R-:W-:Y:S02]  /*4750*/  WARPGROUP.DEPBAR.LE gsb0, 0x0 ;  /* 0x00008000000079c5 */ /* 0x000fe40000010000 */
[----:B0-----:R-:W-:Y:S05]  /*4760*/  @!P1 BRA `(.L_x_18) ;  /* 0x0000004000bc9947 */ /* 0x001fea0003800000 */
[----:B------:R-:W-:-:S04]  /*4770*/  UIADD3 UR6, UR39, 0x1, URZ ;  /* 0x0000000127067890 */ /* 0x000fc8000fffe03f */
[----:B------:R-:W-:-:S04]  /*4780*/  UISETP.NE.AND UP0, UPT, UR6, 0x2, UPT ;  /* 0x000000020600788c */ /* 0x000fc8000bf05270 */
[----:B------:R-:W-:Y:S02]  /*4790*/  USEL UR7, URZ, 0x1, UP0 ;  /* 0x000000013f077887 */ /* 0x000fe40008000000 */
[----:B------:R-:W-:Y:S02]  /*47a0*/  USEL UR6, UR6, URZ, UP0 ;  /* 0x0000003f06067287 */ /* 0x000fe40008000000 */
[----:B------:R-:W-:-:S06]  /*47b0*/  ULOP3.LUT UR7, UR38, UR7, URZ, 0x3c, !UPT ;  /* 0x0000000726077292 */ /* 0x000fcc000f8e3c3f */
[----:B------:R-:W-:Y:S01]  /*47c0*/  IMAD.U32 R0, RZ, RZ, UR7 ;  /* 0x00000007ff007e24 */ /* 0x000fe2000f8e00ff */
[----:B------:R-:W-:-:S06]  /*47d0*/  UMOV UR7, UR39 ;  /* 0x0000002700077c82 */ /* 0x000fcc0008000000 */
.L_x_25:
[----:B------:R-:W-:Y:S05]  /*47e0*/  @!P0 BRA `(.L_x_19) ;  /* 0x0000000000048947 */ /* 0x000fea0003800000 */
[----:B------:R-:W-:Y:S01]  /*47f0*/  BPT.TRAP 0x1 ;  /* 0x000000040000795c */ /* 0x000fe20000300000 */
.L_x_19:
[----:B------:R-:W0:Y:S01]  /*4800*/  S2UR UR9, SR_CgaCtaId ;  /* 0x00000000000979c3 */ /* 0x000e220000008800 */
[----:B------:R-:W-:Y:S01]  /*4810*/  UMOV UR8, 0x400 ;  /* 0x0000040000087882 */ /* 0x000fe20000000000 */
[----:B------:R-:W-:Y:S01]  /*4820*/  SHF.L.U32 R4, R0, 0x1f, RZ ;  /* 0x0000001f00047819 */ /* 0x000fe200000006ff */
[----:B0-----:R-:W-:-:S04]  /*4830*/  ULEA UR14, UR9, UR8, 0x18 ;  /* 0x00000008090e7291 */ /* 0x001fc8000f8ec03f */
[----:B------:R-:W-:-:S09]  /*4840*/  ULEA UR8, UR6, UR14, 0x3 ;  /* 0x0000000e06087291 */ /* 0x000fd2000f8e183f */
[----:B------:R0:W1:Y:S01]  /*4850*/  SYNCS.PHASECHK.TRANS64.TRYWAIT P1, [UR8], R4 ;  /* 0x00000004ff0075a7 */ /* 0x0000620008020148 */
[----:B------:R-:W-:Y:S05]  /*4860*/  @!P0 BRA `(.L_x_20) ;  /* 0x0000000000048947 */ /* 0x000fea0003800000 */
[----:B------:R-:W-:Y:S01]  /*4870*/  BPT.TRAP 0x1 ;  /* 0x000000040000795c */ /* 0x000fe20000300000 */
.L_x_20:
[----:B-1----:R-:W-:Y:S05]  /*4880*/  @P1 BRA `(.L_x_21) ;  /* 0x0000000000081947 */ /* 0x002fea0003800000 */
[----:B------:R-:W1:Y:S02]  /*4890*/  SYNCS.PHASECHK.TRANS64.TRYWAIT P1, [UR8], R4 ;  /* 0x00000004ff0075a7 */ /* 0x000e640008020148 */
[----:B-1----:R-:W-:Y:S05]  /*48a0*/  @!P1 BRA `(.L_x_22) ;  /* 0x0000016800149947 */ /* 0x002fea0003800000 */
.L_x_21:
        /* <DEDUP_REMOVED lines=64> */
[----:B--2---:R-:W2:Y:S04]  /*4cb0*/  LDL.LU.64 R24, [R1] ;  /* 0x0000000001187983 */ /* 0x004ea80000300a00 */
        /* <DEDUP_REMOVED lines=63> */
[----:B------:R-:W-:-:S02]  /*50b0*/  ULEA UR12, UR6, UR4, 0xa ;  /* 0x00000004060c7291 */ /* 0x000fc4000f8e503f */
[----:B------:R-:W-:Y:S01]  /*50c0*/  ULEA UR13, UR6, UR5, 0xc ;  /* 0x00000005060d7291 */ /* 0x000fe2000f8e603f */
[----:B-----5:R-:W-:Y:S01]  /*50d0*/  STL [R1+0x2dc], R19 ;  /* 0x0002dc1301007387 */ /* 0x020fe20000100800 */
[----:B------:R-:W-:Y:S01]  /*50e0*/  UMOV UR9, 0x40000040 ;  /* 0x4000004000097882 */ /* 0x000fe20000000000 */
[----:B------:R-:W-:Y:S02]  /*50f0*/  UMOV UR11, 0x40000040 ;  /* 0x40000040000b7882 */ /* 0x000fe40000000000 */
[----:B------:R-:W-:Y:S01]  /*5100*/  UMOV UR8, UR12 ;  /* 0x0000000c00087c82 */ /* 0x000fe20008000000 */
[----:B------:R-:W-:Y:S01]  /*5110*/  STL [R1+0x2d8], R18 ;  /* 0x0002d81201007387 */ /* 0x000fe20000100800 */
[----:B------:R-:W-:-:S03]  /*5120*/  UMOV UR10, UR13 ;  /* 0x0000000d000a7c82 */ /* 0x000fc60008000000 */
[----:B------:R-:W-:Y:S04]  /*5130*/  STL [R1+0x2d4], R17 ;  /* 0x0002d41101007387 */ /* 0x000fe80000100800 */
[----:B------:R-:W-:Y:S04]  /*5140*/  STL [R1+0x2d0], R16 ;  /* 0x0002d01001007387 */ /* 0x000fe80000100800 */
[----:B------:R-:W-:Y:S04]  /*5150*/  STL [R1+0x2cc], R3 ;  /* 0x0002cc0301007387 */ /* 0x000fe80000100800 */
[----:B------:R3:W-:Y:S04]  /*5160*/  STL [R1+0x2c8], R2 ;  /* 0x0002c80201007387 */ /* 0x0007e80000100800 */
[----:B------:R4:W-:Y:S01]  /*5170*/  STL [R1+0x2c4], R0 ;  /* 0x0002c40001007387 */ /* 0x0009e20000100800 */
[----:B--2---:R-:W-:-:S06]  /*5180*/  WARPGROUP.ARRIVE ;  /* 0x00000000000079c5 */ /* 0x004fcc0000000000 */
[----:B------:R-:W-:Y:S03]  /*5190*/  HGMMA.64x256x16.F32 R24, gdesc[UR8], R24, gsb0 ;  /* 0x03e00000081879f0 */ /* 0x000fe60008000818 */
[----:B------:R-:W-:Y:S02]  /*51a0*/  WARPGROUP.DEPBAR.LE gsb0, 0x0 ;  /* 0x00008000000079c5 */ /* 0x000fe40000010000 */
[----:B------:R-:W-:Y:S01]  /*51b0*/  STL.64 [R1], R24 ;  /* 0x0000001801007387 */ /* 0x000fe20000100a00 */
[----:B---3--:R-:W-:Y:S01]  /*51c0*/  MOV R2, R150 ;  /* 0x0000009600027202 */ /* 0x008fe20000000f00 */
[----:B----4-:R-:W-:Y:S01]  /*51d0*/  IMAD.MOV.U32 R0, RZ, RZ, R151 ;  /* 0x000000ffff007224 */ /* 0x010fe200078e0097 */
[----:B------:R-:W-:Y:S01]  /*51e0*/  MOV R6, R146 ;  /* 0x0000009200067202 */ /* 0x000fe20000000f00 */
[----:B------:R-:W-:Y:S01]  /*51f0*/  STL.64 [R1+0x8], R26 ;  /* 0x0000081a01007387 */ /* 0x000fe20000100a00 */
[----:B01----:R-:W-:Y:S01]  /*5200*/  IMAD.MOV.U32 R4, RZ, RZ, R148 ;  /* 0x000000ffff047224 */ /* 0x003fe200078e0094 */
        /* <DEDUP_REMOVED lines=38> */
[----:B------:R-:W2:Y:S01]  /*5470*/  LDL.LU.64 R150, [R1+0x790] ;  /* 0x0007900001967983 */ /* 0x000ea20000300a00 */
        /* <DEDUP_REMOVED lines=48> */
[----:B------:R-:W-:-:S02]  /*5780*/  IMAD.MOV.U32 R177, RZ, RZ, R93 ;  /* 0x000000ffffb17224 */ /* 0x000fc400078e005d */
[----:B------:R-:W-:Y:S01]  /*5790*/  IMAD.MOV.U32 R174, RZ, RZ, R90 ;  /* 0x000000ffffae7224 */ /* 0x000fe200078e005a */
[----:B------:R-:W2:Y:S01]  /*57a0*/  LDL.LU.64 R124, [R1+0x728] ;  /* 0x00072800017c7983 */ /* 0x000ea20000300a00 */
[----:B------:R-:W-:Y:S02]  /*57b0*/  IMAD.MOV.U32 R172, RZ, RZ, R88 ;  /* 0x000000ffffac7224 */ /* 0x000fe400078e0058 */
[----:B------:R-:W-:Y:S01]  /*57c0*/  IMAD.MOV.U32 R173, RZ, RZ, R89 ;  /* 0x000000ffffad7224 */ /* 0x000fe200078e0059 */
[----:B------:R-:W2:Y:S01]  /*57d0*/  LDL.LU.64 R122, [R1+0x720] ;  /* 0x00072000017a7983 */ /* 0x000ea20000300a00 */
[----:B------:R-:W-:Y:S02]  /*57e0*/  IMAD.MOV.U32 R171, RZ, RZ, R87 ;  /* 0x000000ffffab7224 */ /* 0x000fe400078e0057 */
        /* <DEDUP_REMOVED lines=47> */
[----:B------:R-:W-:-:S03]  /*5ae0*/  IMAD.MOV.U32 R234, RZ, RZ, R47 ;  /* 0x000000ffffea7224 */ /* 0x000fc600078e002f */
        /* <DEDUP_REMOVED lines=22> */
[----:B0-----:R-:W2:Y:S04]  /*5c50*/  LDL.LU.64 R44, [R1+0x5e8] ;  /* 0x0005e800012c7983 */ /* 0x001ea80000300a00 */
        /* <DEDUP_REMOVED lines=11> */
[----:B------:R-:W-:-:S02]  /*5d10*/  UMOV UR11, 0x40000040 ;  /* 0x40000040000b7882 */ /* 0x000fc40000000000 */
[----:B------:R-:W-:Y:S01]  /*5d20*/  STL [R1+0x590], R155 ;  /* 0x0005909b01007387 */ /* 0x000fe20000100800 */
[----:B--2---:R-:W-:-:S06]  /*5d30*/  WARPGROUP.ARRIVE ;  /* 0x00000000000079c5 */ /* 0x004fcc0000000000 */
        /* <DEDUP_REMOVED lines=65> */
[----:B------:R-:W-:Y:S02]  /*6150*/  IMAD.MOV.U32 R143, RZ, RZ, R222 ;  /* 0x000000ffff8f7224 */ /* 0x000fe400078e00de */
[----:B------:R-:W-:Y:S01]  /*6160*/  IMAD.MOV.U32 R145, RZ, RZ, R220 ;  /* 0x000000ffff917224 */ /* 0x000fe200078e00dc */
[----:B------:R-:W-:Y:S01]  /*6170*/  MOV R220, R16 ;  /* 0x0000001000dc7202 */ /* 0x000fe20000000f00 */
[----:B------:R-:W-:Y:S02]  /*6180*/  IMAD.MOV.U32 R146, RZ, RZ, R219 ;  /* 0x000000ffff927224 */ /* 0x000fe400078e00db */
[----:B------:R-:W-:Y:S02]  /*6190*/  IMAD.MOV.U32 R147, RZ, RZ, R218 ;  /* 0x000000ffff937224 */ /* 0x000fe400078e00da */
[----:B------:R-:W-:Y:S01]  /*61a0*/  IMAD.MOV.U32 R149, RZ, RZ, R216 ;  /* 0x000000ffff957224 */ /* 0x000fe200078e00d8 */
[----:B------:R-:W-:Y:S01]  /*61b0*/  MOV R216, R20 ;  /* 0x0000001400d87202 */ /* 0x000fe20000000f00 */
        /* <DEDUP_REMOVED lines=19> */
[----:B------:R-:W-:Y:S01]  /*62f0*/  IMAD.MOV.U32 R235, RZ, RZ, R0 ;  /* 0x000000ffffeb7224 */ /* 0x000fe200078e0000 */
[----:B------:R-:W-:Y:S02]  /*6300*/  UIADD3 UR8, UR12, 0x2, URZ ;  /* 0x000000020c087890 */ /* 0x000fe4000fffe03f */
[----:B------:R-:W-:Y:S01]  /*6310*/  UIADD3 UR10, UR13, 0x2, URZ ;  /* 0x000000020d0a7890 */ /* 0x000fe2000fffe03f */
[----:B------:R-:W-:Y:S01]  /*6320*/  UMOV UR9, 0x40000040 ;  /* 0x4000004000097882 */ /* 0x000fe20000000000 */
[----:B------:R-:W-:Y:S01]  /*6330*/  UMOV UR11, 0x40000040 ;  /* 0x40000040000b7882 */ /* 0x000fe20000000000 */
        /* <DEDUP_REMOVED lines=236> */
[----:B------:R-:W-:Y:S01]  /*7200*/  STL.64 [R1+0x30], R36 ;  /* 0x0000302401007387 */ /* 0x000fe20000100a00 */
[----:B------:R-:W-:-:S03]  /*7210*/  MOV R5, R150 ;  /* 0x0000009600057202 */ /* 0x000fc60000000f00 */
[----:B------:R-:W-:Y:S01]  /*7220*/  STL.64 [R1+0x38], R38 ;  /* 0x0000382601007387 */ /* 0x000fe20000100a00 */
[----:B------:R-:W-:-:S03]  /*7230*/  IMAD.MOV.U32 R4, RZ, RZ, R151 ;  /* 0x000000ffff047224 */ /* 0x000fc600078e0097 */
[----:B------:R-:W-:Y:S01]  /*7240*/  STL.64 [R1+0x40], R40 ;  /* 0x0000402801007387 */ /* 0x000fe20000100a00 */
[----:B------:R-:W-:-:S03]  /*7250*/  IMAD.MOV.U32 R7, RZ, RZ, R148 ;  /* 0x000000ffff077224 */ /* 0x000fc600078e0094 */
[----:B------:R-:W-:Y:S01]  /*7260*/  STL.64 [R1+0x48], R42 ;  /* 0x0000482a01007387 */ /* 0x000fe20000100a00 */
[----:B------:R-:W-:Y:S01]  /*7270*/  IMAD.MOV.U32 R6, RZ, RZ, R149 ;  /* 0x000000ffff067224 */ /* 0x000fe200078e0095 */
[----:B------:R-:W-:Y:S02]  /*7280*/  MOV R9, R146 ;  /* 0x0000009200097202 */ /* 0x000fe40000000f00 */
[----:B------:R0:W-:Y:S01]  /*7290*/  STL.64 [R1+0x50], R44 ;  /* 0x0000502c01007387 */ /* 0x0001e20000100a00 */
[----:B------:R-:W-:-:S03]  /*72a0*/  IMAD.MOV.U32 R8, RZ, RZ, R147 ;  /* 0x000000ffff087224 */ /* 0x000fc600078e0093 */
[----:B------:R-:W3:Y:S01]  /*72b0*/  LDL.LU.64 R150, [R1+0x4d8] ;  /* 0x0004d80001967983 */ /* 0x000ee20000300a00 */
[----:B------:R-:W-:Y:S01]  /*72c0*/  IMAD.MOV.U32 R11, RZ, RZ, R144 ;  /* 0x000000ffff0b7224 */ /* 0x000fe200078e0090 */
[----:B------:R-:W-:Y:S01]  /*72d0*/  MOV R13, R142 ;  /* 0x0000008e000d7202 */ /* 0x000fe20000000f00 */
[----:B------:R-:W-:Y:S01]  /*72e0*/  IMAD.MOV.U32 R10, RZ, RZ, R145 ;  /* 0x000000ffff0a7224 */ /* 0x000fe200078e0091 */
[----:B------:R-:W3:Y:S01]  /*72f0*/  LDL.LU.64 R148, [R1+0x4d0] ;  /* 0x0004d00001947983 */ /* 0x000ee20000300a00 */
        /* <DEDUP_REMOVED lines=257> */
[----:B------:R-:W-:-:S03]  /*8310*/  IMAD.MOV.U32 R234, RZ, RZ, R5 ;  /* 0x000000ffffea7224 */ /* 0x000fc600078e0005 */
[----:B------:R0:W5:Y:S03]  /*8320*/  LDL.LU R0, [R1+0x2c4] ;  /* 0x0002c40001007983 */ /* 0x0001660000300800 */
        /* <DEDUP_REMOVED lines=96> */
[----:B------:R-:W-:Y:S01]  /*8930*/  BPT.TRAP 0x1 ;  /* 0x000000040000795c */ /* 0x000fe20000300000 */
.L_x_23:
[----:B------:R-:W-:Y:S01]  /*8940*/  ULEA UR8, UR7, UR14, 0x3 ;  /* 0x0000000e07087291 */ /* 0x000fe2000f8e183f */
[----:B-----5:R-:W-:-:S03]  /*8950*/  ISETP.GT.U32.AND P1, PT, R17, 0x1, PT ;  /* 0x000000011100780c */ /* 0x020fc60003f24070 */
[----:B------:R-:W-:-:S04]  /*8960*/  UIADD3 UR8, UR8, 0x10, URZ ;  /* 0x0000001008087890 */ /* 0x000fc8000fffe03f */
[----:B------:R-:W-:-:S09]  /*8970*/  UPRMT UR8, URZ, 0x654, UR8 ;  /* 0x000006543f087896 */ /* 0x000fd20008000008 */
[----:B------:R-:W-:Y:S01]  /*8980*/  SYNCS.ARRIVE.TRANS64.RED.A1T0 RZ, [UR8], RZ ;  /* 0x000000ffffff79a7 */ /* 0x000fe20008100408 */
[----:B------:R-:W-:Y:S05]  /*8990*/  @P1 BRA `(.L_x_24) ;  /* 0x0000000000041947 */ /* 0x000fea0003800000 */
[----:B------:R-:W-:Y:S01]  /*89a0*/  BPT.TRAP 0x1 ;  /* 0x000000040000795c */ /* 0x000fe20000300000 */
.L_x_24:
[----:B------:R-:W-:Y:S01]  /*89b0*/  UIADD3 UR6, UR6, 0x1, URZ ;  /* 0x0000000106067890 */ /* 0x000fe2000fffe03f */
[C---:B------:R-:W-:Y:S01]  /*89c0*/  ISETP.GT.AND P1, PT, R3.reuse, 0x1, PT ;  /* 0x000000010300780c */ /* 0x040fe20003f24270 */
[----:B------:R-:W-:Y:S01]  /*89d0*/  UIADD3 UR7, UR7, 0x1, URZ ;  /* 0x0000000107077890 */ /* 0x000fe2000fffe03f */
[----:B------:R-:W-:Y:S01]  /*89e0*/  VIADD R3, R3, 0xffffffff ;  /* 0xffffffff03037836 */ /* 0x000fe20000000000 */
[----:B------:R-:W-:Y:S02]  /*89f0*/  UISETP.NE.AND UP0, UPT, UR6, 0x2, UPT ;  /* 0x000000020600788c */ /* 0x000fe4000bf05270 */
[----:B------:R-:W-:Y:S02]  /*8a00*/  UISETP.NE.AND UP1, UPT, UR7, 0x2, UPT ;  /* 0x000000020700788c */ /* 0x000fe4000bf25270 */
[----:B------:R-:W-:Y:S02]  /*8a10*/  USEL UR8, URZ, 0x1, UP0 ;  /* 0x000000013f087887 */ /* 0x000fe40008000000 */
[----:B------:R-:W-:-:S02]  /*8a20*/  USEL UR6, UR6, URZ, UP0 ;  /* 0x0000003f06067287 */ /* 0x000fc40008000000 */
[----:B------:R-:W-:Y:S02]  /*8a30*/  USEL UR7, UR7, URZ, UP1 ;  /* 0x0000003f07077287 */ /* 0x000fe40008800000 */
[----:B------:R-:W-:Y:S01]  /*8a40*/  LOP3.LUT R0, R0, UR8, RZ, 0x3c, !PT ;  /* 0x0000000800007c12 */ /* 0x000fe2000f8e3cff */
[----:B------:R-:W-:Y:S09]  /*8a50*/  @P1 BRA `(.L_x_25) ;  /* 0xffffffbc00601947 */ /* 0x000ff2000383ffff */
.L_x_18:
[----:B------:R-:W0:Y:S02]  /*8a60*/  LDC R0, c[0x0][0x28c] ;  /* 0x0000a300ff007b82 */ /* 0x000e240000000800 */
[----:B0-----:R-:W-:-:S13]  /*8a70*/  ISETP.GE.AND P1, PT, R0, 0x1, PT ;  /* 0x000000010000780c */ /* 0x001fda0003f26270 */
[----:B------:R-:W-:Y:S05]  /*8a80*/  @!P1 BRA `(.L_x_26) ;  /* 0x0000000000409947 */ /* 0x000fea0003800000 */
[----:B------:R-:W-:Y:S05]  /*8a90*/  @!P0 BRA `(.L_x_27) ;  /* 0x0000000000048947 */ /* 0x000fea0003800000 */
[----:B------:R-:W-:Y:S01]  /*8aa0*/  BPT.TRAP 0x1 ;  /* 0x000000040000795c */ /* 0x000fe20000300000 */
.L_x_27:
[----:B------:R-:W0:Y:S01]  /*8ab0*/  S2UR UR6, SR_CgaCtaId ;  /* 0x00000000000679c3 */ /* 0x000e220000008800 */
[----:B------:R-:W-:Y:S01]  /*8ac0*/  UISETP.LT.AND UP0, UPT, UR40, 0x1, UPT ;  /* 0x000000012800788c */ /* 0x000fe2000bf01270 */
[----:B-----5:R-:W-:Y:S01]  /*8ad0*/  ISETP.GT.U32.AND P0, PT, R17, 0x1, PT ;  /* 0x000000011100780c */ /* 0x020fe20003f04070 */
[----:B------:R-:W-:Y:S02]  /*8ae0*/  UMOV UR5, 0x400 ;  /* 0x0000040000057882 */ /* 0x000fe40000000000 */
[----:B------:R-:W-:-:S04]  /*8af0*/  USEL UR4, UR40, 0x1, UP0 ;  /* 0x0000000128047887 */ /* 0x000fc80008000000 */
[----:B------:R-:W-:-:S04]  /*8b00*/  UIADD3 UR4, UR39, UR40, -UR4 ;  /* 0x0000002827047290 */ /* 0x000fc8000fffe804 */
[----:B------:R-:W-:-:S04]  /*8b10*/  USHF.L.U32 UR4, UR4, 0x3, URZ ;  /* 0x0000000304047899 */ /* 0x000fc8000800063f */
[----:B------:R-:W-:Y:S02]  /*8b20*/  ULOP3.LUT UR4, UR4, 0x8, URZ, 0xc0, !UPT ;  /* 0x0000000804047892 */ /* 0x000fe4000f8ec03f */
[----:B0-----:R-:W-:-:S04]  /*8b30*/  ULEA UR5, UR6, UR5, 0x18 ;  /* 0x0000000506057291 */ /* 0x001fc8000f8ec03f */
[----:B------:R-:W-:-:S04]  /*8b40*/  UIADD3 UR4, UR5, 0x10, UR4 ;  /* 0x0000001005047890 */ /* 0x000fc8000fffe004 */
[----:B------:R-:W-:-:S09]  /*8b50*/  UPRMT UR4, URZ, 0x654, UR4 ;  /* 0x000006543f047896 */ /* 0x000fd20008000004 */
[----:B------:R-:W-:Y:S01]  /*8b60*/  SYNCS.ARRIVE.TRANS64.RED.A1T0 RZ, [UR4], RZ ;  /* 0x000000ffffff79a7 */ /* 0x000fe20008100404 */
[----:B------:R-:W-:Y:S05]  /*8b70*/  @P0 BRA `(.L_x_26) ;  /* 0x0000000000040947 */ /* 0x000fea0003800000 */
[----:B------:R-:W-:Y:S01]  /*8b80*/  BPT.TRAP 0x1 ;  /* 0x000000040000795c */ /* 0x000fe20000300000 */
.L_x_26:
[----:B------:R-:W0:Y:S01]  /*8b90*/  S2R R7, SR_TID.X ;  /* 0x0000000000077919 */ /* 0x000e220000002100 */
[----:B------:R-:W1:Y:S01]  /*8ba0*/  LDC R6, c[0x0][0x288] ;  /* 0x0000a200ff067b82 */ /* 0x000e620000000800 */
[----:B-----5:R-:W-:Y:S01]  /*8bb0*/  IMAD.SHL.U32 R8, R19, 0x200, RZ ;  /* 0x0000020013087824 */ /* 0x020fe200078e00ff */
[----:B------:R-:W-:Y:S01]  /*8bc0*/  ULDC UR4, c[0x0][0x284] ;  /* 0x0000a10000047ab9 */ /* 0x000fe20000000800 */
[----:B------:R-:W2:Y:S01]  /*8bd0*/  S2R R0, SR_TID.X ;  /* 0x0000000000007919 */ /* 0x000ea20000002100 */
[----:B------:R-:W-:Y:S01]  /*8be0*/  SHF.R.S32.HI R14, RZ, 0x1f, R155 ;  /* 0x0000001fff0e7819 */ /* 0x000fe2000001149b */
[----:B------:R-:W-:Y:S01]  /*8bf0*/  ULDC.64 UR6, c[0x0][0x5d0] ;  /* 0x0001740000067ab9 */ /* 0x000fe20000000a00 */
[----:B------:R-:W-:Y:S01]  /*8c00*/  UIADD3 UR39, UR40, UR39, URZ ;  /* 0x0000002728277290 */ /* 0x000fe2000fffe03f */
[----:B------:R-:W-:-:S03]  /*8c10*/  IMAD.WIDE R20, R18, 0x80, RZ ;  /* 0x0000008012147825 */ /* 0x000fc600078e02ff */
[----:B------:R-:W-:-:S04]  /*8c20*/  UISETP.GT.U32.AND UP1, UPT, UR39, 0x1, UPT ;  /* 0x000000012700788c */ /* 0x000fc8000bf24070 */
[----:B------:R-:W-:-:S04]  /*8c30*/  UISETP.LT.U32.AND UP1, UPT, UR40, 0x2, UP1 ;  /* 0x000000022800788c */ /* 0x000fc80008f21070 */
[----:B------:R-:W-:Y:S01]  /*8c40*/  USEL UR5, URZ, 0x1, !UP1 ;  /* 0x000000013f057887 */ /* 0x000fe2000c800000 */
[----:B-1----:R-:W-:Y:S02]  /*8c50*/  ISETP.GE.AND P0, PT, R8, R6, PT ;  /* 0x000000060800720c */ /* 0x002fe40003f06270 */
[----:B0-----:R-:W-:Y:S01]  /*8c60*/  SHF.R.U32.HI R4, RZ, 0x2, R7 ;  /* 0x00000002ff047819 */ /* 0x001fe20000011607 */
[C---:B------:R-:W-:Y:S01]  /*8c70*/  IMAD.SHL.U32 R9, R7.reuse, 0x2, RZ ;  /* 0x0000000207097824 */ /* 0x040fe200078e00ff */
[----:B------:R-:W-:Y:S02]  /*8c80*/  LOP3.LUT R5, R7, 0x60, RZ, 0xc0, !PT ;  /* 0x0000006007057812 */ /* 0x000fe400078ec0ff */
[----:B--2---:R-:W-:Y:S02]  /*8c90*/  SHF.R.U32.HI R0, RZ, 0x7, R0 ;  /* 0x00000007ff007819 */ /* 0x004fe40000011600 */
[----:B------:R-:W-:Y:S02]  /*8ca0*/  LOP3.LUT R4, R4, 0x7, RZ, 0xc0, !PT ;  /* 0x0000000704047812 */ /* 0x000fe400078ec0ff */
[----:B------:R-:W-:-:S02]  /*8cb0*/  SHF.R.U32.HI R5, RZ, 0x1, R5 ;  /* 0x00000001ff057819 */ /* 0x000fc40000011605 */
[----:B------:R-:W-:Y:S02]  /*8cc0*/  LOP3.LUT R0, R0, 0x1, RZ, 0xc0, !PT ;  /* 0x0000000100007812 */ /* 0x000fe400078ec0ff */
[----:B------:R-:W-:-:S03]  /*8cd0*/  IADD3 R3, RZ, -R5, -R4 ;  /* 0x80000005ff037210 */ /* 0x000fc60007ffe804 */
[C---:B------:R-:W-:Y:S02]  /*8ce0*/  IMAD.SHL.U32 R154, R0.reuse, 0x40, RZ ;  /* 0x00000040009a7824 */ /* 0x040fe400078e00ff */
[----:B------:R-:W-:Y:S01]  /*8cf0*/  IMAD R3, R0, -0x40, R3 ;  /* 0xffffffc000037824 */ /* 0x000fe200078e0203 */
[----:B------:R-:W-:Y:S02]  /*8d00*/  SHF.L.U32 R0, R18, 0x7, RZ ;  /* 0x0000000712007819 */ /* 0x000fe400000006ff */
[----:B------:R-:W-:Y:S01]  /*8d10*/  LOP3.LUT R154, R154, 0x40, R4, 0xe2, !PT ;  /* 0x000000409a9a7812 */ /* 0x000fe200078ee204 */
[----:B------:R-:W-:Y:S01]  /*8d20*/  IMAD R4, R14, UR6, RZ ;  /* 0x000000060e047c24 */ /* 0x000fe2000f8e02ff */
[C---:B------:R-:W-:Y:S02]  /*8d30*/  ISETP.GE.OR P0, PT, R0.reuse, UR4, P0 ;  /* 0x0000000400007c0c */ /* 0x040fe40008706670 */
[----:B------:R-:W-:Y:S01]  /*8d40*/  IADD3 R0, -R0, UR4, R3 ;  /* 0x0000000400007c10 */ /* 0x000fe2000fffe103 */
[----:B------:R-:W-:Y:S01]  /*8d50*/  IMAD R4, R155, UR7, R4 ;  /* 0x000000079b047c24 */ /* 0x000fe2000f8e0204 */
[----:B------:R-:W-:Y:S01]  /*8d60*/  LOP3.LUT R3, R7, 0x3, RZ, 0xc0, !PT ;  /* 0x0000000307037812 */ /* 0x000fe200078ec0ff */
[----:B------:R-:W-:Y:S01]  /*8d70*/  USHF.R.U32.HI UR4, URZ, 0x1, UR39 ;  /* 0x000000013f047899 */ /* 0x000fe20008011627 */
[----:B------:R-:W-:Y:S01]  /*8d80*/  LOP3.LUT R154, R20, R154, R5, 0xfe, !PT ;  /* 0x0000009a149a7212 */ /* 0x000fe200078efe05 */
[----:B------:R-:W-:-:S02]  /*8d90*/  ULOP3.LUT UR39, UR39, 0x1, URZ, 0xc0, !UPT ;  /* 0x0000000127277892 */ /* 0x000fc4000f8ec03f */
[----:B------:R-:W-:Y:S01]  /*8da0*/  IMAD R3, R3, -0x2, R6 ;  /* 0xfffffffe03037824 */ /* 0x000fe200078e0206 */
[----:B------:R-:W-:-:S03]  /*8db0*/  ULOP3.LUT UR4, UR4, 0x1, URZ, 0xc0, !UPT ;  /* 0x0000000104047892 */ /* 0x000fc6000f8ec03f */
[----:B------:R-:W-:Y:S01]  /*8dc0*/  IMAD.IADD R3, R3, 0x1, -R8 ;  /* 0x0000000103037824 */ /* 0x000fe200078e0a08 */
[----:B------:R-:W-:Y:S01]  /*8dd0*/  LOP3.LUT R8, R8, 0x6, R9, 0xf8, !PT ;  /* 0x0000000608087812 */ /* 0x000fe200078ef809 */
[----:B------:R-:W-:-:S03]  /*8de0*/  UISETP.NE.U32.AND UP0, UPT, UR4, 0x1, UPT ;  /* 0x000000010400788c */ /* 0x000fc6000bf05070 */
[--C-:B------:R-:W-:Y:S01]  /*8df0*/  SHF.R.S32.HI R9, RZ, 0x1f, R8.reuse ;  /* 0x0000001fff097819 */ /* 0x100fe20000011408 */
[----:B------:R-:W-:Y:S02]  /*8e00*/  UISETP.GT.U32.AND UP0, UPT, UR40, 0x1, !UP0 ;  /* 0x000000012800788c */ /* 0x000fe4000c704070 */
[----:B------:R-:W-:Y:S02]  /*8e10*/  IMAD.WIDE.U32 R10, R155, UR6, R8 ;  /* 0x000000069b0a7c25 */ /* 0x000fe4000f8e0008 */
[----:B------:R-:W-:Y:S02]  /*8e20*/  USEL UR4, URZ, 0x1, !UP0 ;  /* 0x000000013f047887 */ /* 0x000fe4000c000000 */
[----:B------:R-:W-:Y:S01]  /*8e30*/  IMAD.IADD R11, R11, 0x1, R4 ;  /* 0x000000010b0b7824 */ /* 0x000fe200078e0204 */
[----:B------:R-:W-:Y:S01]  /*8e40*/  MOV R4, 0xffffffff ;  /* 0xffffffff00047802 */ /* 0x000fe20000000f00 */
[----:B------:R-:W-:-:S04]  /*8e50*/  ULOP3.LUT UR38, UR4, UR38, UR5, 0x96, !UPT ;  /* 0x0000002604267292 */ /* 0x000fc8000f8e9605 */
[----:B------:R0:W-:Y:S01]  /*8e60*/  STL [R1+0x208], R4 ;  /* 0x0002080401007387 */ /* 0x0001e20000100800 */
[----:B------:R-:W-:Y:S07]  /*8e70*/  @P0 BRA `(.L_x_28) ;  /* 0x00000104003c0947 */ /* 0x000fee0003800000 */
[----:B------:R-:W1:Y:S01]  /*8e80*/  LDC.64 R6, c[0x0][0x5c8] ;  /* 0x00017200ff067b82 */ /* 0x000e620000000a00 */
[----:B------:R-:W-:Y:S01]  /*8e90*/  FSETP.NEU.AND P1, PT, R16, RZ, PT ;  /* 0x000000ff1000720b */ /* 0x000fe20003f2d000 */
[----:B------:R-:W-:Y:S01]  /*8ea0*/  BSSY B0, `(.L_x_28) ;  /* 0x000104c000007945 */ /* 0x000fe20003800000 */
[----:B------:R-:W-:-:S04]  /*8eb0*/  ISETP.GT.AND P0, PT, R3, RZ, PT ;  /* 0x000000ff0300720c */ /* 0x000fc80003f04270 */
[----:B------:R-:W-:Y:S01]  /*8ec0*/  ISETP.GT.AND P2, PT, R0, RZ, P0 ;  /* 0x000000ff0000720c */ /* 0x000fe20000744270 */
[-C--:B-1----:R-:W-:Y:S02]  /*8ed0*/  IMAD R5, R21, R6.reuse, RZ ;  /* 0x0000000615057224 */ /* 0x082fe400078e02ff */
[----:B------:R-:W-:-:S04]  /*8ee0*/  IMAD.WIDE.U32 R10, R154, R6, R10 ;  /* 0x000000069a0a7225 */ /* 0x000fc800078e000a */
[----:B------:R-:W-:-:S04]  /*8ef0*/  IMAD R5, R154, R7, R5 ;  /* 0x000000079a057224 */ /* 0x000fc800078e0205 */
[----:B------:R-:W-:Y:S01]  /*8f00*/  IMAD.IADD R5, R11, 0x1, R5 ;  /* 0x000000010b057824 */ /* 0x000fe200078e0205 */
[----:B------:R-:W-:Y:S06]  /*8f10*/  @!P1 BRA `(.L_x_29) ;  /* 0x000000b000949947 */ /* 0x000fec0003800000 */
[----:B------:R-:W1:Y:S01]  /*8f20*/  LDC.64 R18, c[0x0][0x5b8] ;  /* 0x00016e00ff127b82 */ /* 0x000e620000000a00 */
[----:B------:R-:W-:Y:S01]  /*8f30*/  ULDC.64 UR4, c[0x0][0x5c0] ;  /* 0x0001700000047ab9 */ /* 0x000fe20000000a00 */
[----:B------:R-:W2:Y:S01]  /*8f40*/  LDL.LU R158, [R1] ;  /* 0x00000000019e7983 */ /* 0x000ea20000300800 */
[----:B0-----:R-:W-:-:S04]  /*8f50*/  LEA R4, P1, R10, UR4, 0x1 ;  /* 0x000000040a047c11 */ /* 0x001fc8000f8208ff */
[----:B------:R-:W-:Y:S01]  /*8f60*/  LEA.HI.X R5, R10, UR5, R5, 0x1, P1 ;  /* 0x000000050a057c11 */ /* 0x000fe200088f0c05 */
[----:B------:R-:W0:Y:S01]  /*8f70*/  LDC.64 R12, c[0x0][0x5b0] ;  /* 0x00016c00ff0c7b82 */ /* 0x000e220000000a00 */
[----:B-1----:R-:W-:-:S07]  /*8f80*/  IMAD R157, R14, R18, RZ ;  /* 0x000000120e9d7224 */ /* 0x002fce00078e02ff */
[----:B------:R-:W1:Y:S01]  /*8f90*/  LDC.64 R14, c[0x0][0x5a8] ;  /* 0x00016a00ff0e7b82 */ /* 0x000e620000000a00 */
[----:B------:R-:W-:-:S04]  /*8fa0*/  IMAD.WIDE.U32 R152, R155, R18, R8 ;  /* 0x000000129b987225 */ /* 0x000fc800078e0008 */
[----:B------:R-:W-:Y:S02]  /*8fb0*/  IMAD R157, R155, R19, R157 ;  /* 0x000000139b9d7224 */ /* 0x000fe400078e029d */
[-C--:B0-----:R-:W-:Y:S02]  /*8fc0*/  IMAD R156, R21, R12.reuse, RZ ;  /* 0x0000000c159c7224 */ /* 0x081fe400078e02ff */
[----:B------:R-:W-:Y:S02]  /*8fd0*/  IMAD.IADD R21, R153, 0x1, R157 ;  /* 0x0000000199157824 */ /* 0x000fe400078e029d */
[----:B------:R-:W-:Y:S02]  /*8fe0*/  IMAD.MOV.U32 R20, RZ, RZ, R152 ;  /* 0x000000ffff147224 */ /* 0x000fe400078e0098 */
[C---:B------:R-:W-:Y:S02]  /*8ff0*/  IMAD R156, R154.reuse, R13, R156 ;  /* 0x0000000d9a9c7224 */ /* 0x040fe400078e029c */
[----:B------:R-:W-:-:S05]  /*9000*/  IMAD.WIDE.U32 R10, R154, R12, R20 ;  /* 0x0000000c9a0a7225 */ /* 0x000fca00078e0014 */
[----:B------:R-:W-:Y:S02]  /*9010*/  IADD3 R11, R11, R156, RZ ;  /* 0x0000009c0b0b7210 */ /* 0x000fe40007ffe0ff */
[----:B-1----:R-:W-:-:S04]  /*9020*/  LEA R22, P1, R10, R14, 0x1 ;  /* 0x0000000e0a167211 */ /* 0x002fc800078208ff */
[----:B------:R-:W-:-:S05]  /*9030*/  LEA.HI.X R23, R10, R15, R11, 0x1, P1 ;  /* 0x0000000f0a177211 */ /* 0x000fca00008f0c0b */
[----:B------:R-:W3:Y:S01]  /*9040*/  @P2 LDG.E.LTC128B.U16 R19, desc[UR36][R22.64] ;  /* 0x0000002416132981 */ /* 0x000ee2000c1e1520 */
[----:B------:R-:W-:Y:S01]  /*9050*/  BSSY B1, `(.L_x_30) ;  /* 0x0000010000017945 */ /* 0x000fe20003800000 */
[----:B---3--:R-:W-:-:S05]  /*9060*/  HADD2.F32 R10, -RZ, R19.H0_H0 ;  /* 0x20000013ff0a7230 */ /* 0x008fca0000004100 */
[----:B------:R-:W-:-:S04]  /*9070*/  FMUL R10, R10, R16 ;  /* 0x000000100a0a7220 */ /* 0x000fc80000400000 */
[----:B--2---:R-:W-:-:S05]  /*9080*/  FFMA R10, R158, R2, R10 ;  /* 0x000000029e0a7223 */ /* 0x004fca000000000a */
[----:B------:R-:W-:-:S05]  /*9090*/  F2FP.F16.F32.PACK_AB R10, RZ, R10 ;  /* 0x0000000aff0a723e */ /* 0x000fca00000000ff */
[----:B------:R0:W-:Y:S02]  /*90a0*/  @P2 STG.E.U16 desc[UR36][R4.64], R10 ;  /* 0x0000000a04002986 */ /* 0x0001e4000c101524 */
[----:B0-----:R-:W-:-:S04]  /*90b0*/  IMAD.WIDE.U32 R10, R154, R12, R8 ;  /* 0x0000000c9a0a7225 */ /* 0x001fc800078e0008 */
[----:B------:R-:W-:Y:S02]  /*90c0*/  IMAD.IADD R11, R156, 0x1, R11 ;  /* 0x000000019c0b7824 */ /* 0x000fe400078e020b */
[----:B------:R-:W-:-:S04]  /*90d0*/  IMAD.WIDE.U32 R22, R155, R18, R10 ;  /* 0x000000129b167225 */ /* 0x000fc800078e000a */
[----:B------:R-:W-:Y:S01]  /*90e0*/  IMAD.IADD R11, R157, 0x1, R23 ;  /* 0x000000019d0b7824 */ /* 0x000fe200078e0217 */
[----:B------:R-:W-:-:S04]  /*90f0*/  LEA R10, P1, R22, R14, 0x1 ;  /* 0x0000000e160a7211 */ /* 0x000fc800078208ff */
[----:B------:R-:W-:Y:S02]  /*9100*/  LEA.HI.X R11, R22, R15, R11, 0x1, P1 ;  /* 0x0000000f160b7211 */ /* 0x000fe400008f0c0b */
[----:B------:R-:W-:-:S04]  /*9110*/  ISETP.GT.AND P1, PT, R3, 0x1, PT ;  /* 0x000000010300780c */ /* 0x000fc80003f24270 */
[----:B------:R-:W-:-:S13]  /*9120*/  ISETP.GT.AND P2, PT, R0, RZ, P1 ;  /* 0x000000ff0000720c */ /* 0x000fda0000f44270 */
[----:B------:R-:W-:Y:S05]  /*9130*/  @!P2 BRA `(.L_x_31) ;  /* 0x000000000004a947 */ /* 0x000fea0003800000 */
[----:B------:R0:W5:Y:S02]  /*9140*/  LDG.E.LTC128B.U16 R19, desc[UR36][R10.64+0x2] ;  /* 0x000002240a137981 */ /* 0x000164000c1e1520 */
.L_x_31:
[----:B------:R-:W-:Y:S05]  /*9150*/  BSYNC B1 ;  /* 0x0000000000017941 */ /* 0x000fea0003800000 */
.L_x_30:
[----:B------:R-:W2:Y:S01]  /*9160*/  LDL.LU R22, [R1+0x4] ;  /* 0x0000040001167983 */ /* 0x000ea20000300800 */
[----:B-----5:R-:W-:Y:S01]  /*9170*/  HADD2.F32 R20, -RZ, R19.H0_H0 ;  /* 0x20000013ff147230 */ /* 0x020fe20000004100 */
[----:B------:R-:W-:Y:S02]  /*9180*/  SHF.L.U64.HI R23, R12, 0x3, R13 ;  /* 0x000000030c177819 */ /* 0x000fe4000001020d */
[----:B------:R-:W-:Y:S01]  /*9190*/  ISETP.GT.AND P0, PT, R0, 0x8, P0 ;  /* 0x000000080000780c */ /* 0x000fe20000704270 */
[----:B------:R-:W3:Y:S01]  /*91a0*/  LDL.LU R158, [R1+0x8] ;  /* 0x00000800019e7983 */ /* 0x000ee20000300800 */
[----:B------:R-:W-:-:S04]  /*91b0*/  FMUL R20, R20, R16 ;  /* 0x0000001014147220 */ /* 0x000fc80000400000 */
[----:B--2---:R-:W-:Y:S01]  /*91c0*/  FFMA R20, R22, R2, R20 ;  /* 0x0000000216147223 */ /* 0x004fe20000000014 */
[----:B------:R-:W-:-:S04]  /*91d0*/  IMAD.SHL.U32 R22, R12, 0x8, RZ ;  /* 0x000000080c167824 */ /* 0x000fc800078e00ff */
[----:B------:R-:W-:Y:S01]  /*91e0*/  IMAD.WIDE.U32 R22, R154, R12, R22 ;  /* 0x0000000c9a167225 */ /* 0x000fe200078e0016 */
[----:B------:R-:W-:-:S04]  /*91f0*/  F2FP.F16.F32.PACK_AB R12, RZ, R20 ;  /* 0x00000014ff0c723e */ /* 0x000fc800000000ff */
[----:B------:R-:W-:Y:S01]  /*9200*/  IADD3 R156, R156, R23, RZ ;  /* 0x000000179c9c7210 */ /* 0x000fe20007ffe0ff */
[----:B------:R1:W-:Y:S01]  /*9210*/  @P2 STG.E.U16 desc[UR36][R4.64+0x2], R12 ;  /* 0x0000020c04002986 */ /* 0x0003e2000c101524 */
[----:B------:R-:W-:-:S05]  /*9220*/  IADD3 R152, P2, R152, R22, RZ ;  /* 0x0000001698987210 */ /* 0x000fca0007f5e0ff */
[----:B------:R-:W-:Y:S01]  /*9230*/  IMAD.X R21, R156, 0x1, R21, P2 ;  /* 0x000000019c157824 */ /* 0x000fe200010e0615 */
[----:B------:R-:W-:-:S04]  /*9240*/  LEA R20, P2, R152, R14, 0x1 ;  /* 0x0000000e98147211 */ /* 0x000fc800078408ff */
[----:B------:R-:W-:Y:S02]  /*9250*/  LEA.HI.X R21, R152, R15, R21, 0x1, P2 ;  /* 0x0000000f98157211 */ /* 0x000fe400010f0c15 */
[----:B-1----:R-:W-:-:S06]  /*9260*/  PRMT R12, R19, 0x7610, R12 ;  /* 0x00007610130c7816 */ /* 0x002fcc000000000c */
[----:B------:R-:W2:Y:S01]  /*9270*/  @P0 LDG.E.LTC128B.U16 R12, desc[UR36][R20.64] ;  /* 0x00000024140c0981 */ /* 0x000ea2000c1e1520 */
[----:B------:R-:W-:Y:S01]  /*9280*/  IADD3 R8, P2, R8, R22, RZ ;  /* 0x0000001608087210 */ /* 0x000fe20007f5e0ff */
[----:B------:R-:W-:Y:S01]  /*9290*/  BSSY B1, `(.L_x_32) ;  /* 0x0000011000017945 */ /* 0x000fe20003800000 */
[----:B------:R-:W-:Y:S02]  /*92a0*/  SHF.L.U64.HI R7, R6, 0x4, R7 ;  /* 0x0000000406077819 */ /* 0x000fe40000010207 */
[----:B------:R-:W-:Y:S01]  /*92b0*/  ISETP.GT.AND P1, PT, R0, 0x8, P1 ;  /* 0x000000080000780c */ /* 0x000fe20000f24270 */
[----:B------:R-:W-:Y:S02]  /*92c0*/  IMAD.X R9, R9, 0x1, R156, P2 ;  /* 0x0000000109097824 */ /* 0x000fe400010e069c */
[----:B------:R-:W-:-:S04]  /*92d0*/  IMAD.WIDE.U32 R18, R155, R18, R8 ;  /* 0x000000129b127225 */ /* 0x000fc800078e0008 */
[----:B------:R-:W-:Y:S01]  /*92e0*/  IMAD.IADD R157, R157, 0x1, R19 ;  /* 0x000000019d9d7824 */ /* 0x000fe200078e0213 */
[----:B------:R-:W-:-:S04]  /*92f0*/  LEA R8, P2, R18, R14, 0x1 ;  /* 0x0000000e12087211 */ /* 0x000fc800078408ff */
[----:B------:R-:W-:Y:S02]  /*9300*/  LEA.HI.X R9, R18, R15, R157, 0x1, P2 ;  /* 0x0000000f12097211 */ /* 0x000fe400010f0c9d */
[----:B------:R-:W-:-:S04]  /*9310*/  LEA R6, P2, R6, R4, 0x4 ;  /* 0x0000000406067211 */ /* 0x000fc800078420ff */
[----:B------:R-:W-:Y:S01]  /*9320*/  IADD3.X R7, R7, R5, RZ, P2, !PT ;  /* 0x0000000507077210 */ /* 0x000fe200017fe4ff */
[----:B--2---:R-:W-:-:S05]  /*9330*/  HADD2.F32 R13, -RZ, R12.H0_H0 ;  /* 0x2000000cff0d7230 */ /* 0x004fca0000004100 */
[----:B------:R-:W-:-:S04]  /*9340*/  FMUL R13, R13, R16 ;  /* 0x000000100d0d7220 */ /* 0x000fc80000400000 */
[----:B---3--:R-:W-:-:S05]  /*9350*/  FFMA R13, R158, R2, R13 ;  /* 0x000000029e0d7223 */ /* 0x008fca000000000d */
[----:B------:R-:W-:-:S05]  /*9360*/  F2FP.F16.F32.PACK_AB R13, RZ, R13 ;  /* 0x0000000dff0d723e */ /* 0x000fca00000000ff */
[----:B------:R1:W-:Y:S01]  /*9370*/  @P0 STG.E.U16 desc[UR36][R6.64], R13 ;  /* 0x0000000d06000986 */ /* 0x0003e2000c101524 */
[----:B------:R-:W-:Y:S05]  /*9380*/  @!P1 BRA `(.L_x_33) ;  /* 0x0000000000049947 */ /* 0x000fea0003800000 */
[----:B------:R2:W5:Y:S02]  /*9390*/  LDG.E.LTC128B.U16 R12, desc[UR36][R8.64+0x2] ;  /* 0x00000224080c7981 */ /* 0x000564000c1e1520 */
.L_x_33:
[----:B------:R-:W-:Y:S05]  /*93a0*/  BSYNC B1 ;  /* 0x0000000000017941 */ /* 0x000fea0003800000 */
.L_x_32:
[----:B------:R-:W3:Y:S01]  /*93b0*/  LDL.LU R14, [R1+0xc] ;  /* 0x00000c00010e7983 */ /* 0x000ee20000300800 */
[----:B-1---5:R-:W-:Y:S01]  /*93c0*/  HADD2.F32 R13, -RZ, R12.H0_H0 ;  /* 0x2000000cff0d7230 */ /* 0x022fe20000004100 */
[----:B------:R-:W-:Y:S01]  /*93d0*/  ISETP.GT.AND P0, PT, R3, 0x8, PT ;  /* 0x000000080300780c */ /* 0x000fe20003f04270 */
[----:B------:R-:W-:Y:S03]  /*93e0*/  BSSY B1, `(.L_x_34) ;  /* 0x0000008000017945 */ /* 0x000fe60003800000 */
[----:B------:R-:W-:Y:S01]  /*93f0*/  FMUL R13, R13, R16 ;  /* 0x000000100d0d7220 */ /* 0x000fe20000400000 */
[----:B------:R-:W-:-:S03]  /*9400*/  ISETP.GT.AND P2, PT, R0, RZ, P0 ;  /* 0x000000ff0000720c */ /* 0x000fc60000744270 */
[----:B---3--:R-:W-:-:S05]  /*9410*/  FFMA R13, R14, R2, R13 ;  /* 0x000000020e0d7223 */ /* 0x008fca000000000d */
[----:B------:R-:W-:-:S05]  /*9420*/  F2FP.F16.F32.PACK_AB R13, RZ, R13 ;  /* 0x0000000dff0d723e */ /* 0x000fca00000000ff */
[----:B------:R1:W-:Y:S01]  /*9430*/  @P1 STG.E.U16 desc[UR36][R6.64+0x2], R13 ;  /* 0x0000020d06001986 */ /* 0x0003e2000c101524 */
[----:B------:R-:W-:Y:S05]  /*9440*/  @!P2 BRA `(.L_x_35) ;  /* 0x000000000004a947 */ /* 0x000fea0003800000 */
[----:B------:R3:W5:Y:S02]  /*9450*/  LDG.E.LTC128B.U16 R12, desc[UR36][R10.64+0x10] ;  /* 0x000010240a0c7981 */ /* 0x000764000c1e1520 */
.L_x_35:
[----:B------:R-:W-:Y:S05]  /*9460*/  BSYNC B1 ;  /* 0x0000000000017941 */ /* 0x000fea0003800000 */
.L_x_34:
[----:B------:R-:W4:Y:S01]  /*9470*/  LDL.LU R14, [R1+0x10] ;  /* 0x00001000010e7983 */ /* 0x000f220000300800 */
[----:B-1---5:R-:W-:Y:S01]  /*9480*/  HADD2.F32 R13, -RZ, R12.H0_H0 ;  /* 0x2000000cff0d7230 */ /* 0x022fe20000004100 */
[----:B------:R-:W-:Y:S01]  /*9490*/  ISETP.GT.AND P1, PT, R3, 0x9, PT ;  /* 0x000000090300780c */ /* 0x000fe20003f24270 */
[----:B------:R-:W-:Y:S03]  /*94a0*/  BSSY B1, `(.L_x_36) ;  /* 0x0000008000017945 */ /* 0x000fe60003800000 */
[----:B------:R-:W-:Y:S01]  /*94b0*/  FMUL R13, R13, R16 ;  /* 0x000000100d0d7220 */ /* 0x000fe20000400000 */
[----:B------:R-:W-:-:S03]  /*94c0*/  ISETP.GT.AND P3, PT, R0, RZ, P1 ;  /* 0x000000ff0000720c */ /* 0x000fc60000f64270 */
[----:B----4-:R-:W-:-:S05]  /*94d0*/  FFMA R13, R14, R2, R13 ;  /* 0x000000020e0d7223 */ /* 0x010fca000000000d */
[----:B------:R-:W-:-:S05]  /*94e0*/  F2FP.F16.F32.PACK_AB R13, RZ, R13 ;  /* 0x0000000dff0d723e */ /* 0x000fca00000000ff */
[----:B------:R1:W-:Y:S01]  /*94f0*/  @P2 STG.E.U16 desc[UR36][R4.64+0x10], R13 ;  /* 0x0000100d04002986 */ /* 0x0003e2000c101524 */
[----:B------:R-:W-:Y:S05]  /*9500*/  @!P3 BRA `(.L_x_37) ;  /* 0x000000000004b947 */ /* 0x000fea0003800000 */
[----:B------:R4:W5:Y:S02]  /*9510*/  LDG.E.LTC128B.U16 R12, desc[UR36][R10.64+0x12] ;  /* 0x000012240a0c7981 */ /* 0x000964000c1e1520 */
.L_x_37:
[----:B------:R-:W-:Y:S05]  /*9520*/  BSYNC B1 ;  /* 0x0000000000017941 */ /* 0x000fea0003800000 */
.L_x_36:
[----:B------:R-:W2:Y:S01]  /*9530*/  LDL.LU R14, [R1+0x14] ;  /* 0x00001400010e7983 */ /* 0x000ea20000300800 */
[----:B-1---5:R-:W-:Y:S01]  /*9540*/  HADD2.F32 R13, -RZ, R12.H0_H0 ;  /* 0x2000000cff0d7230 */ /* 0x022fe20000004100 */
[----:B------:R-:W-:Y:S01]  /*9550*/  ISETP.GT.AND P0, PT, R0, 0x8, P0 ;  /* 0x000000080000780c */ /* 0x000fe20000704270 */
[----:B------:R-:W-:Y:S03]  /*9560*/  BSSY B1, `(.L_x_38) ;  /* 0x0000007000017945 */ /* 0x000fe60003800000 */
[----:B------:R-:W-:-:S04]  /*9570*/  FMUL R13, R13, R16 ;  /* 0x000000100d0d7220 */ /* 0x000fc80000400000 */
[----:B--2---:R-:W-:-:S05]  /*9580*/  FFMA R13, R14, R2, R13 ;  /* 0x000000020e0d7223 */ /* 0x004fca000000000d */
[----:B------:R-:W-:-:S05]  /*9590*/  F2FP.F16.F32.PACK_AB R13, RZ, R13 ;  /* 0x0000000dff0d723e */ /* 0x000fca00000000ff */
[----:B------:R1:W-:Y:S01]  /*95a0*/  @P3 STG.E.U16 desc[UR36][R4.64+0x12], R13 ;  /* 0x0000120d04003986 */ /* 0x0003e2000c101524 */
[----:B------:R-:W-:Y:S05]  /*95b0*/  @!P0 BRA `(.L_x_39) ;  /* 0x0000000000048947 */ /* 0x000fea0003800000 */
[----:B------:R2:W5:Y:S02]  /*95c0*/  LDG.E.LTC128B.U16 R12, desc[UR36][R8.64+0x10] ;  /* 0x00001024080c7981 */ /* 0x000564000c1e1520 */
.L_x_39:
[----:B------:R-:W-:Y:S05]  /*95d0*/  BSYNC B1 ;  /* 0x0000000000017941 */ /* 0x000fea0003800000 */
.L_x_38:
[----:B------:R-:W3:Y:S01]  /*95e0*/  LDL.LU R14, [R1+0x18] ;  /* 0x00001800010e7983 */ /* 0x000ee20000300800 */
[----:B-1---5:R-:W-:Y:S01]  /*95f0*/  HADD2.F32 R13, -RZ, R12.H0_H0 ;  /* 0x2000000cff0d7230 */ /* 0x022fe20000004100 */
[----:B------:R-:W-:Y:S01]  /*9600*/  ISETP.GT.AND P1, PT, R0, 0x8, P1 ;  /* 0x000000080000780c */ /* 0x000fe20000f24270 */
[----:B------:R-:W-:Y:S03]  /*9610*/  BSSY B1, `(.L_x_40) ;  /* 0x0000007000017945 */ /* 0x000fe60003800000 */
[----:B------:R-:W-:-:S04]  /*9620*/  FMUL R13, R13, R16 ;  /* 0x000000100d0d7220 */ /* 0x000fc80000400000 */
[----:B---3--:R-:W-:-:S05]  /*9630*/  FFMA R13, R14, R2, R13 ;  /* 0x000000020e0d7223 */ /* 0x008fca000000000d */
[----:B------:R-:W-:-:S05]  /*9640*/  F2FP.F16.F32.PACK_AB R13, RZ, R13 ;  /* 0x0000000dff0d723e */ /* 0x000fca00000000ff */
[----:B------:R1:W-:Y:S01]  /*9650*/  @P0 STG.E.U16 desc[UR36][R6.64+0x10], R13 ;  /* 0x0000100d06000986 */ /* 0x0003e2000c101524 */
[----:B------:R-:W-:Y:S05]  /*9660*/  @!P1 BRA `(.L_x_41) ;  /* 0x0000000000049947 */ /* 0x000fea0003800000 */
[----:B------:R3:W5:Y:S02]  /*9670*/  LDG.E.LTC128B.U16 R12, desc[UR36][R8.64+0x12] ;  /* 0x00001224080c7981 */ /* 0x000764000c1e1520 */
.L_x_41:
[----:B------:R-:W-:Y:S05]  /*9680*/  BSYNC B1 ;  /* 0x0000000000017941 */ /* 0x000fea0003800000 */
.L_x_40:
[----:B------:R-:W2:Y:S01]  /*9690*/  LDL.LU R14, [R1+0x1c] ;  /* 0x00001c00010e7983 */ /* 0x000ea20000300800 */
[----:B-1---5:R-:W-:Y:S01]  /*96a0*/  HADD2.F32 R13, -RZ, R12.H0_H0 ;  /* 0x2000000cff0d7230 */ /* 0x022fe20000004100 */
[----:B------:R-:W-:Y:S01]  /*96b0*/  ISETP.GT.AND P0, PT, R3, 0x10, PT ;  /* 0x000000100300780c */ /* 0x000fe20003f04270 */
[----:B------:R-:W-:Y:S03]  /*96c0*/  BSSY B1, `(.L_x_42) ;  /* 0x0000008000017945 */ /* 0x000fe60003800000 */
[----:B------:R-:W-:Y:S01]  /*96d0*/  FMUL R13, R13, R16 ;  /* 0x000000100d0d7220 */ /* 0x000fe20000400000 */
[----:B------:R-:W-:-:S03]  /*96e0*/  ISETP.GT.AND P2, PT, R0, RZ, P0 ;  /* 0x000000ff0000720c */ /* 0x000fc60000744270 */
[----:B--2---:R-:W-:-:S05]  /*96f0*/  FFMA R13, R14, R2, R13 ;  /* 0x000000020e0d7223 */ /* 0x004fca000000000d */
[----:B------:R-:W-:-:S05]  /*9700*/  F2FP.F16.F32.PACK_AB R13, RZ, R13 ;  /* 0x0000000dff0d723e */ /* 0x000fca00000000ff */
[----:B------:R1:W-:Y:S01]  /*9710*/  @P1 STG.E.U16 desc[UR36][R6.64+0x12], R13 ;  /* 0x0000120d06001986 */ /* 0x0003e2000c101524 */
[----:B------:R-:W-:Y:S05]  /*9720*/  @!P2 BRA `(.L_x_43) ;  /* 0x000000000004a947 */ /* 0x000fea0003800000 */
[----:B------:R2:W5:Y:S02]  /*9730*/  LDG.E.LTC128B.U16 R12, desc[UR36][R10.64+0x20] ;  /* 0x000020240a0c7981 */ /* 0x000564000c1e1520 */
.L_x_43:
[----:B------:R-:W-:Y:S05]  /*9740*/  BSYNC B1 ;  /* 0x0000000000017941 */ /* 0x000fea0003800000 */
.L_x_42:
        /* <DEDUP_REMOVED lines=11> */
.L_x_45:
[----:B------:R-:W-:Y:S05]  /*9800*/  BSYNC B1 ;  /* 0x0000000000017941 */ /* 0x000fea0003800000 */
.L_x_44:
        /* <DEDUP_REMOVED lines=10> */
.L_x_47:
[----:B------:R-:W-:Y:S05]  /*98b0*/  BSYNC B1 ;  /* 0x0000000000017941 */ /* 0x000fea0003800000 */
.L_x_46:
        /* <DEDUP_REMOVED lines=10> */
.L_x_49:
[----:B------:R-:W-:Y:S05]  /*9960*/  BSYNC B1 ;  /* 0x0000000000017941 */ /* 0x000fea0003800000 */
.L_x_48:
        /* <DEDUP_REMOVED lines=11> */
.L_x_51:
[----:B------:R-:W-:Y:S05]  /*9a20*/  BSYNC B1 ;  /* 0x0000000000017941 */ /* 0x000fea0003800000 */
.L_x_50:
        /* <DEDUP_REMOVED lines=11> */
.L_x_53:
[----:B------:R-:W-:Y:S05]  /*9ae0*/  BSYNC B1 ;  /* 0x0000000000017941 */ /* 0x000fea0003800000 */
.L_x_52:
        /* <DEDUP_REMOVED lines=10> */
.L_x_55:
[----:B------:R-:W-:Y:S05]  /*9b90*/  BSYNC B1 ;  /* 0x0000000000017941 */ /* 0x000fea0003800000 */
.L_x_54:
        /* <DEDUP_REMOVED lines=10> */
.L_x_57:
[----:B------:R-:W-:Y:S05]  /*9c40*/  BSYNC B1 ;  /* 0x0000000000017941 */ /* 0x000fea0003800000 */
.L_x_56:
        /* <DEDUP_REMOVED lines=11> */
.L_x_59:
[----:B------:R-:W-:Y:S05]  /*9d00*/  BSYNC B1 ;  /* 0x0000000000017941 */ /* 0x000fea0003800000 */
.L_x_58:
        /* <DEDUP_REMOVED lines=11> */
.L_x_61:
[----:B------:R-:W-:Y:S05]  /*9dc0*/  BSYNC B1 ;  /* 0x0000000000017941 */ /* 0x000fea0003800000 */
.L_x_60:
        /* <DEDUP_REMOVED lines=10> */
.L_x_63:
[----:B------:R-:W-:Y:S05]  /*9e70*/  BSYNC B1 ;  /* 0x0000000000017941 */ /* 0x000fea0003800000 */
.L_x_62:
        /* <DEDUP_REMOVED lines=10> */
.L_x_65:
[----:B------:R-:W-:Y:S05]  /*9f20*/  BSYNC B1 ;  /* 0x0000000000017941 */ /* 0x000fea0003800000 */
.L_x_64:
        /* <DEDUP_REMOVED lines=11> */
.L_x_67:
[----:B------:R-:W-:Y:S05]  /*9fe0*/  BSYNC B1 ;  /* 0x0000000000017941 */ /* 0x000fea0003800000 */
.L_x_66:
        /* <DEDUP_REMOVED lines=11> */
.L_x_69:
[----:B------:R-:W-:Y:S05]  /*a0a0*/  BSYNC B1 ;  /* 0x0000000000017941 */ /* 0x000fea0003800000 */
.L_x_68:
        /* <DEDUP_REMOVED lines=10> */
.L_x_71:
[----:B------:R-:W-:Y:S05]  /*a150*/  BSYNC B1 ;  /* 0x0000000000017941 */ /* 0x000fea0003800000 */
.L_x_70:
        /* <DEDUP_REMOVED lines=10> */
.L_x_73:
[----:B------:R-:W-:Y:S05]  /*a200*/  BSYNC B1 ;  /* 0x0000000000017941 */ /* 0x000fea0003800000 */
.L_x_72:
        /* <DEDUP_REMOVED lines=11> */
.L_x_75:
[----:B------:R-:W-:Y:S05]  /*a2c0*/  BSYNC B1 ;  /* 0x0000000000017941 */ /* 0x000fea0003800000 */
.L_x_74:
        /* <DEDUP_REMOVED lines=11> */
.L_x_77:
[----:B------:R-:W-:Y:S05]  /*a380*/  BSYNC B1 ;  /* 0x0000000000017941 */ /* 0x000fea0003800000 */
.L_x_76:
        /* <DEDUP_REMOVED lines=10> */
.L_x_79:
[----:B------:R-:W-:Y:S05]  /*a430*/  BSYNC B1 ;  /* 0x0000000000017941 */ /* 0x000fea0003800000 */
.L_x_78:
        /* <DEDUP_REMOVED lines=10> */
.L_x_81:
[----:B------:R-:W-:Y:S05]  /*a4e0*/  BSYNC B1 ;  /* 0x0000000000017941 */ /* 0x000fea0003800000 */
.L_x_80:
        /* <DEDUP_REMOVED lines=11> */
.L_x_83:
[----:B------:R-:W-:Y:S05]  /*a5a0*/  BSYNC B1 ;  /* 0x0000000000017941 */ /* 0x000fea0003800000 */
.L_x_82:
        /* <DEDUP_REMOVED lines=11> */
.L_x_85:
[----:B------:R-:W-:Y:S05]  /*a660*/  BSYNC B1 ;  /* 0x0000000000017941 */ /* 0x000fea0003800000 */
.L_x_84:
        /* <DEDUP_REMOVED lines=10> */
.L_x_87:
[----:B------:R-:W-:Y:S05]  /*a710*/  BSYNC B1 ;  /* 0x0000000000017941 */ /* 0x000fea0003800000 */
.L_x_86:
        /* <DEDUP_REMOVED lines=10> */
.L_x_89:
[----:B------:R-:W-:Y:S05]  /*a7c0*/  BSYNC B1 ;  /* 0x0000000000017941 */ /* 0x000fea0003800000 */
.L_x_88:
        /* <DEDUP_REMOVED lines=11> */
.L_x_91:
[----:B------:R-:W-:Y:S05]  /*a880*/  BSYNC B1 ;  /* 0x0000000000017941 */ /* 0x000fea0003800000 */
.L_x_90:
        /* <DEDUP_REMOVED lines=11> */
.L_x_93:
[----:B------:R-:W-:Y:S05]  /*a940*/  BSYNC B1 ;  /* 0x0000000000017941 */ /* 0x000fea0003800000 */
.L_x_92:
        /* <DEDUP_REMOVED lines=10> */
.L_x_95:
[----:B------:R-:W-:Y:S05]  /*a9f0*/  BSYNC B1 ;  /* 0x0000000000017941 */ /* 0x000fea0003800000 */
.L_x_94:
        /* <DEDUP_REMOVED lines=10> */
.L_x_97:
[----:B------:R-:W-:Y:S05]  /*aaa0*/  BSYNC B1 ;  /* 0x0000000000017941 */ /* 0x000fea0003800000 */
.L_x_96:
        /* <DEDUP_REMOVED lines=11> */
.L_x_99:
[----:B------:R-:W-:Y:S05]  /*ab60*/  BSYNC B1 ;  /* 0x0000000000017941 */ /* 0x000fea0003800000 */
.L_x_98:
        /* <DEDUP_REMOVED lines=11> */
.L_x_101:
[----:B------:R-:W-:Y:S05]  /*ac20*/  BSYNC B1 ;  /* 0x0000000000017941 */ /* 0x000fea0003800000 */
.L_x_100:
        /* <DEDUP_REMOVED lines=10> */
.L_x_103:
[----:B------:R-:W-:Y:S05]  /*acd0*/  BSYNC B1 ;  /* 0x0000000000017941 */ /* 0x000fea0003800000 */
.L_x_102:
        /* <DEDUP_REMOVED lines=10> */
.L_x_105:
[----:B------:R-:W-:Y:S05]  /*ad80*/  BSYNC B1 ;  /* 0x0000000000017941 */ /* 0x000fea0003800000 */
.L_x_104:
        /* <DEDUP_REMOVED lines=11> */
.L_x_107:
[----:B------:R-:W-:Y:S05]  /*ae40*/  BSYNC B1 ;  /* 0x0000000000017941 */ /* 0x000fea0003800000 */
.L_x_106:
        /* <DEDUP_REMOVED lines=11> */
.L_x_109:
[----:B------:R-:W-:Y:S05]  /*af00*/  BSYNC B1 ;  /* 0x0000000000017941 */ /* 0x000fea0003800000 */
.L_x_108:
        /* <DEDUP_REMOVED lines=10> */
.L_x_111:
[----:B------:R-:W-:Y:S05]  /*afb0*/  BSYNC B1 ;  /* 0x0000000000017941 */ /* 0x000fea0003800000 */
.L_x_110:
        /* <DEDUP_REMOVED lines=10> */
.L_x_113:
[----:B------:R-:W-:Y:S05]  /*b060*/  BSYNC B1 ;  /* 0x0000000000017941 */ /* 0x000fea0003800000 */
.L_x_112:
        /* <DEDUP_REMOVED lines=11> */
.L_x_115:
[----:B------:R-:W-:Y:S05]  /*b120*/  BSYNC B1 ;  /* 0x0000000000017941 */ /* 0x000fea0003800000 */
.L_x_114:
        /* <DEDUP_REMOVED lines=11> */
.L_x_117:
[----:B------:R-:W-:Y:S05]  /*b1e0*/  BSYNC B1 ;  /* 0x0000000000017941 */ /* 0x000fea0003800000 */
.L_x_116:
        /* <DEDUP_REMOVED lines=10> */
.L_x_119:
[----:B------:R-:W-:Y:S05]  /*b290*/  BSYNC B1 ;  /* 0x0000000000017941 */ /* 0x000fea0003800000 */
.L_x_118:
        /* <DEDUP_REMOVED lines=10> */
.L_x_121:
[----:B------:R-:W-:Y:S05]  /*b340*/  BSYNC B1 ;  /* 0x0000000000017941 */ /* 0x000fea0003800000 */
.L_x_120:
        /* <DEDUP_REMOVED lines=11> */
.L_x_123:
[----:B------:R-:W-:Y:S05]  /*b400*/  BSYNC B1 ;  /* 0x0000000000017941 */ /* 0x000fea0003800000 */
.L_x_122:
        /* <DEDUP_REMOVED lines=11> */
.L_x_125:
[----:B------:R-:W-:Y:S05]  /*b4c0*/  BSYNC B1 ;  /* 0x0000000000017941 */ /* 0x000fea0003800000 */
.L_x_124:
        /* <DEDUP_REMOVED lines=10> */
.L_x_127:
[----:B------:R-:W-:Y:S05]  /*b570*/  BSYNC B1 ;  /* 0x0000000000017941 */ /* 0x000fea0003800000 */
.L_x_126:
        /* <DEDUP_REMOVED lines=10> */
.L_x_129:
[----:B------:R-:W-:Y:S05]  /*b620*/  BSYNC B1 ;  /* 0x0000000000017941 */ /* 0x000fea0003800000 */
.L_x_128:
        /* <DEDUP_REMOVED lines=11> */
.L_x_131:
[----:B------:R-:W-:Y:S05]  /*b6e0*/  BSYNC B1 ;  /* 0x0000000000017941 */ /* 0x000fea0003800000 */
.L_x_130:
        /* <DEDUP_REMOVED lines=11> */
.L_x_133:
[----:B------:R-:W-:Y:S05]  /*b7a0*/  BSYNC B1 ;  /* 0x0000000000017941 */ /* 0x000fea0003800000 */
.L_x_132:
        /* <DEDUP_REMOVED lines=10> */
.L_x_135:
[----:B------:R-:W-:Y:S05]  /*b850*/  BSYNC B1 ;  /* 0x0000000000017941 */ /* 0x000fea0003800000 */
.L_x_134:
        /* <DEDUP_REMOVED lines=10> */
.L_x_137:
[----:B------:R-:W-:Y:S05]  /*b900*/  BSYNC B1 ;  /* 0x0000000000017941 */ /* 0x000fea0003800000 */
.L_x_136:
        /* <DEDUP_REMOVED lines=11> */
.L_x_139:
[----:B------:R-:W-:Y:S05]  /*b9c0*/  BSYNC B1 ;  /* 0x0000000000017941 */ /* 0x000fea0003800000 */
.L_x_138:
        /* <DEDUP_REMOVED lines=11> */
.L_x_141:
[----:B------:R-:W-:Y:S05]  /*ba80*/  BSYNC B1 ;  /* 0x0000000000017941 */ /* 0x000fea0003800000 */
.L_x_140:
        /* <DEDUP_REMOVED lines=10> */
.L_x_143:
[----:B------:R-:W-:Y:S05]  /*bb30*/  BSYNC B1 ;  /* 0x0000000000017941 */ /* 0x000fea0003800000 */
.L_x_142:
        /* <DEDUP_REMOVED lines=10> */
.L_x_145:
[----:B------:R-:W-:Y:S05]  /*bbe0*/  BSYNC B1 ;  /* 0x0000000000017941 */ /* 0x000fea0003800000 */
.L_x_144:
        /* <DEDUP_REMOVED lines=11> */
.L_x_147:
[----:B------:R-:W-:Y:S05]  /*bca0*/  BSYNC B1 ;  /* 0x0000000000017941 */ /* 0x000fea0003800000 */
.L_x_146:
        /* <DEDUP_REMOVED lines=11> */
.L_x_149:
[----:B------:R-:W-:Y:S05]  /*bd60*/  BSYNC B1 ;  /* 0x0000000000017941 */ /* 0x000fea0003800000 */
.L_x_148:
        /* <DEDUP_REMOVED lines=10> */
.L_x_151:
[----:B------:R-:W-:Y:S05]  /*be10*/  BSYNC B1 ;  /* 0x0000000000017941 */ /* 0x000fea0003800000 */
.L_x_150:
        /* <DEDUP_REMOVED lines=10> */
.L_x_153:
[----:B------:R-:W-:Y:S05]  /*bec0*/  BSYNC B1 ;  /* 0x0000000000017941 */ /* 0x000fea0003800000 */
.L_x_152:
        /* <DEDUP_REMOVED lines=11> */
.L_x_155:
[----:B------:R-:W-:Y:S05]  /*bf80*/  BSYNC B1 ;  /* 0x0000000000017941 */ /* 0x000fea0003800000 */
.L_x_154:
        /* <DEDUP_REMOVED lines=11> */
.L_x_157:
[----:B------:R-:W-:Y:S05]  /*c040*/  BSYNC B1 ;  /* 0x0000000000017941 */ /* 0x000fea0003800000 */
.L_x_156:
        /* <DEDUP_REMOVED lines=10> */
.L_x_159:
[----:B------:R-:W-:Y:S05]  /*c0f0*/  BSYNC B1 ;  /* 0x0000000000017941 */ /* 0x000fea0003800000 */
.L_x_158:
        /* <DEDUP_REMOVED lines=10> */
.L_x_161:
[----:B------:R-:W-:Y:S05]  /*c1a0*/  BSYNC B1 ;  /* 0x0000000000017941 */ /* 0x000fea0003800000 */
.L_x_160:
        /* <DEDUP_REMOVED lines=11> */
.L_x_163:
[----:B------:R-:W-:Y:S05]  /*c260*/  BSYNC B1 ;  /* 0x0000000000017941 */ /* 0x000fea0003800000 */
.L_x_162:
        /* <DEDUP_REMOVED lines=11> */
.L_x_165:
[----:B------:R-:W-:Y:S05]  /*c320*/  BSYNC B1 ;  /* 0x0000000000017941 */ /* 0x000fea0003800000 */
.L_x_164:
        /* <DEDUP_REMOVED lines=10> */
.L_x_167:
[----:B------:R-:W-:Y:S05]  /*c3d0*/  BSYNC B1 ;  /* 0x0000000000017941 */ /* 0x000fea0003800000 */
.L_x_166:
        /* <DEDUP_REMOVED lines=10> */
.L_x_169:
[----:B------:R-:W-:Y:S05]  /*c480*/  BSYNC B1 ;  /* 0x0000000000017941 */ /* 0x000fea0003800000 */
.L_x_168:
        /* <DEDUP_REMOVED lines=11> */
.L_x_171:
[----:B------:R-:W-:Y:S05]  /*c540*/  BSYNC B1 ;  /* 0x0000000000017941 */ /* 0x000fea0003800000 */
.L_x_170:
        /* <DEDUP_REMOVED lines=11> */
.L_x_173:
[----:B------:R-:W-:Y:S05]  /*c600*/  BSYNC B1 ;  /* 0x0000000000017941 */ /* 0x000fea0003800000 */
.L_x_172:
        /* <DEDUP_REMOVED lines=10> */
.L_x_175:
[----:B------:R-:W-:Y:S05]  /*c6b0*/  BSYNC B1 ;  /* 0x0000000000017941 */ /* 0x000fea0003800000 */
.L_x_174:
        /* <DEDUP_REMOVED lines=10> */
.L_x_177:
[----:B------:R-:W-:Y:S05]  /*c760*/  BSYNC B1 ;  /* 0x0000000000017941 */ /* 0x000fea0003800000 */
.L_x_176:
        /* <DEDUP_REMOVED lines=11> */
.L_x_179:
[----:B------:R-:W-:Y:S05]  /*c820*/  BSYNC B1 ;  /* 0x0000000000017941 */ /* 0x000fea0003800000 */
.L_x_178:
        /* <DEDUP_REMOVED lines=11> */
.L_x_181:
[----:B------:R-:W-:Y:S05]  /*c8e0*/  BSYNC B1 ;  /* 0x0000000000017941 */ /* 0x000fea0003800000 */
.L_x_180:
        /* <DEDUP_REMOVED lines=10> */
.L_x_183:
[----:B------:R-:W-:Y:S05]  /*c990*/  BSYNC B1 ;  /* 0x0000000000017941 */ /* 0x000fea0003800000 */
.L_x_182:
        /* <DEDUP_REMOVED lines=10> */
.L_x_185:
[----:B------:R-:W-:Y:S05]  /*ca40*/  BSYNC B1 ;  /* 0x0000000000017941 */ /* 0x000fea0003800000 */
.L_x_184:
        /* <DEDUP_REMOVED lines=11> */
.L_x_187:
[----:B------:R-:W-:Y:S05]  /*cb00*/  BSYNC B1 ;  /* 0x0000000000017941 */ /* 0x000fea0003800000 */
.L_x_186:
        /* <DEDUP_REMOVED lines=11> */
.L_x_189:
[----:B------:R-:W-:Y:S05]  /*cbc0*/  BSYNC B1 ;  /* 0x0000000000017941 */ /* 0x000fea0003800000 */
.L_x_188:
        /* <DEDUP_REMOVED lines=10> */
.L_x_191:
[----:B------:R-:W-:Y:S05]  /*cc70*/  BSYNC B1 ;  /* 0x0000000000017941 */ /* 0x000fea0003800000 */
.L_x_190:
        /* <DEDUP_REMOVED lines=10> */
.L_x_193:
[----:B------:R-:W-:Y:S05]  /*cd20*/  BSYNC B1 ;  /* 0x0000000000017941 */ /* 0x000fea0003800000 */
.L_x_192:
        /* <DEDUP_REMOVED lines=11> */
.L_x_195:
[----:B------:R-:W-:Y:S05]  /*cde0*/  BSYNC B1 ;  /* 0x0000000000017941 */ /* 0x000fea0003800000 */
.L_x_194:
        /* <DEDUP_REMOVED lines=11> */
.L_x_197:
[----:B------:R-:W-:Y:S05]  /*cea0*/  BSYNC B1 ;  /* 0x0000000000017941 */ /* 0x000fea0003800000 */
.L_x_196:
        /* <DEDUP_REMOVED lines=10> */
.L_x_199:
[----:B------:R-:W-:Y:S05]  /*cf50*/  BSYNC B1 ;  /* 0x0000000000017941 */ /* 0x000fea0003800000 */
.L_x_198:
        /* <DEDUP_REMOVED lines=10> */
.L_x_201:
[----:B------:R-:W-:Y:S05]  /*d000*/  BSYNC B1 ;  /* 0x0000000000017941 */ /* 0x000fea0003800000 */
.L_x_200:
        /* <DEDUP_REMOVED lines=11> */
.L_x_203:
[----:B------:R-:W-:Y:S05]  /*d0c0*/  BSYNC B1 ;  /* 0x0000000000017941 */ /* 0x000fea0003800000 */
.L_x_202:
        /* <DEDUP_REMOVED lines=11> */
.L_x_205:
[----:B------:R-:W-:Y:S05]  /*d180*/  BSYNC B1 ;  /* 0x0000000000017941 */ /* 0x000fea0003800000 */
.L_x_204:
        /* <DEDUP_REMOVED lines=10> */
.L_x_207:
[----:B------:R-:W-:Y:S05]  /*d230*/  BSYNC B1 ;  /* 0x0000000000017941 */ /* 0x000fea0003800000 */
.L_x_206:
        /* <DEDUP_REMOVED lines=10> */
.L_x_209:
[----:B------:R-:W-:Y:S05]  /*d2e0*/  BSYNC B1 ;  /* 0x0000000000017941 */ /* 0x000fea0003800000 */
.L_x_208:
        /* <DEDUP_REMOVED lines=11> */
.L_x_211:
[----:B------:R-:W-:Y:S05]  /*d3a0*/  BSYNC B1 ;  /* 0x0000000000017941 */ /* 0x000fea0003800000 */
.L_x_210:
        /* <DEDUP_REMOVED lines=11> */
.L_x_213:
[----:B------:R-:W-:Y:S05]  /*d460*/  BSYNC B1 ;  /* 0x0000000000017941 */ /* 0x000fea0003800000 */
.L_x_212:
        /* <DEDUP_REMOVED lines=10> */
.L_x_215:
[----:B------:R-:W-:Y:S05]  /*d510*/  BSYNC B1 ;  /* 0x0000000000017941 */ /* 0x000fea0003800000 */
.L_x_214:
        /* <DEDUP_REMOVED lines=10> */
.L_x_217:
[----:B------:R-:W-:Y:S05]  /*d5c0*/  BSYNC B1 ;  /* 0x0000000000017941 */ /* 0x000fea0003800000 */
.L_x_216:
        /* <DEDUP_REMOVED lines=11> */
.L_x_219:
[----:B------:R-:W-:Y:S05]  /*d680*/  BSYNC B1 ;  /* 0x0000000000017941 */ /* 0x000fea0003800000 */
.L_x_218:
        /* <DEDUP_REMOVED lines=11> */
.L_x_221:
[----:B------:R-:W-:Y:S05]  /*d740*/  BSYNC B1 ;  /* 0x0000000000017941 */ /* 0x000fea0003800000 */
.L_x_220:
        /* <DEDUP_REMOVED lines=10> */
.L_x_223:
[----:B------:R-:W-:Y:S05]  /*d7f0*/  BSYNC B1 ;  /* 0x0000000000017941 */ /* 0x000fea0003800000 */
.L_x_222:
        /* <DEDUP_REMOVED lines=10> */
.L_x_225:
[----:B------:R-:W-:Y:S05]  /*d8a0*/  BSYNC B1 ;  /* 0x0000000000017941 */ /* 0x000fea0003800000 */
.L_x_224:
        /* <DEDUP_REMOVED lines=11> */
.L_x_227:
[----:B------:R-:W-:Y:S05]  /*d960*/  BSYNC B1 ;  /* 0x0000000000017941 */ /* 0x000fea0003800000 */
.L_x_226:
        /* <DEDUP_REMOVED lines=11> */
.L_x_229:
[----:B------:R-:W-:Y:S05]  /*da20*/  BSYNC B1 ;  /* 0x0000000000017941 */ /* 0x000fea0003800000 */
.L_x_228:
        /* <DEDUP_REMOVED lines=10> */
.L_x_231:
[----:B------:R-:W-:Y:S05]  /*dad0*/  BSYNC B1 ;  /* 0x0000000000017941 */ /* 0x000fea0003800000 */
.L_x_230:
        /* <DEDUP_REMOVED lines=10> */
.L_x_233:
[----:B------:R-:W-:Y:S05]  /*db80*/  BSYNC B1 ;  /* 0x0000000000017941 */ /* 0x000fea0003800000 */
.L_x_232:
        /* <DEDUP_REMOVED lines=11> */
.L_x_235:
[----:B------:R-:W-:Y:S05]  /*dc40*/  BSYNC B1 ;  /* 0x0000000000017941 */ /* 0x000fea0003800000 */
.L_x_234:
        /* <DEDUP_REMOVED lines=11> */
.L_x_237:
[----:B------:R-:W-:Y:S05]  /*dd00*/  BSYNC B1 ;  /* 0x0000000000017941 */ /* 0x000fea0003800000 */
.L_x_236:
        /* <DEDUP_REMOVED lines=10> */
.L_x_239:
[----:B------:R-:W-:Y:S05]  /*ddb0*/  BSYNC B1 ;  /* 0x0000000000017941 */ /* 0x000fea0003800000 */
.L_x_238:
        /* <DEDUP_REMOVED lines=10> */
.L_x_241:
[----:B------:R-:W-:Y:S05]  /*de60*/  BSYNC B1 ;  /* 0x0000000000017941 */ /* 0x000fea0003800000 */
.L_x_240:
        /* <DEDUP_REMOVED lines=11> */
.L_x_243:
[----:B------:R-:W-:Y:S05]  /*df20*/  BSYNC B1 ;  /* 0x0000000000017941 */ /* 0x000fea0003800000 */
.L_x_242:
        /* <DEDUP_REMOVED lines=11> */
.L_x_245:
[----:B------:R-:W-:Y:S05]  /*dfe0*/  BSYNC B1 ;  /* 0x0000000000017941 */ /* 0x000fea0003800000 */
.L_x_244:
        /* <DEDUP_REMOVED lines=10> */
.L_x_247:
[----:B------:R-:W-:Y:S05]  /*e090*/  BSYNC B1 ;  /* 0x0000000000017941 */ /* 0x000fea0003800000 */
.L_x_246:
        /* <DEDUP_REMOVED lines=10> */
.L_x_249:
[----:B------:R-:W-:Y:S05]  /*e140*/  BSYNC B1 ;  /* 0x0000000000017941 */ /* 0x000fea0003800000 */
.L_x_248:
        /* <DEDUP_REMOVED lines=11> */
.L_x_251:
[----:B------:R-:W-:Y:S05]  /*e200*/  BSYNC B1 ;  /* 0x0000000000017941 */ /* 0x000fea0003800000 */
.L_x_250:
        /* <DEDUP_REMOVED lines=11> */
.L_x_253:
[----:B------:R-:W-:Y:S05]  /*e2c0*/  BSYNC B1 ;  /* 0x0000000000017941 */ /* 0x000fea0003800000 */
.L_x_252:
        /* <DEDUP_REMOVED lines=10> */
.L_x_255:
[----:B------:R-:W-:Y:S05]  /*e370*/  BSYNC B1 ;  /* 0x0000000000017941 */ /* 0x000fea0003800000 */
.L_x_254:
        /* <DEDUP_REMOVED lines=10> */
.L_x_257:
[----:B------:R-:W-:Y:S05]  /*e420*/  BSYNC B1 ;  /* 0x0000000000017941 */ /* 0x000fea0003800000 */
.L_x_256:
        /* <DEDUP_REMOVED lines=11> */
.L_x_259:
[----:B------:R-:W-:Y:S05]  /*e4e0*/  BSYNC B1 ;  /* 0x0000000000017941 */ /* 0x000fea0003800000 */
.L_x_258:
        /* <DEDUP_REMOVED lines=11> */
.L_x_261:
[----:B------:R-:W-:Y:S05]  /*e5a0*/  BSYNC B1 ;  /* 0x0000000000017941 */ /* 0x000fea0003800000 */
.L_x_260:
        /* <DEDUP_REMOVED lines=10> */
.L_x_263:
[----:B------:R-:W-:Y:S05]  /*e650*/  BSYNC B1 ;  /* 0x0000000000017941 */ /* 0x000fea0003800000 */
.L_x_262:
        /* <DEDUP_REMOVED lines=10> */
.L_x_265:
[----:B------:R-:W-:Y:S05]  /*e700*/  BSYNC B1 ;  /* 0x0000000000017941 */ /* 0x000fea0003800000 */
.L_x_264:
        /* <DEDUP_REMOVED lines=11> */
.L_x_267:
[----:B------:R-:W-:Y:S05]  /*e7c0*/  BSYNC B1 ;  /* 0x0000000000017941 */ /* 0x000fea0003800000 */
.L_x_266:
        /* <DEDUP_REMOVED lines=11> */
.L_x_269:
[----:B------:R-:W-:Y:S05]  /*e880*/  BSYNC B1 ;  /* 0x0000000000017941 */ /* 0x000fea0003800000 */
.L_x_268:
        /* <DEDUP_REMOVED lines=10> */
.L_x_271:
[----:B------:R-:W-:Y:S05]  /*e930*/  BSYNC B1 ;  /* 0x0000000000017941 */ /* 0x000fea0003800000 */
.L_x_270:
        /* <DEDUP_REMOVED lines=10> */
.L_x_273:
[----:B------:R-:W-:Y:S05]  /*e9e0*/  BSYNC B1 ;  /* 0x0000000000017941 */ /* 0x000fea0003800000 */
.L_x_272:
        /* <DEDUP_REMOVED lines=11> */
.L_x_275:
[----:B------:R-:W-:Y:S05]  /*eaa0*/  BSYNC B1 ;  /* 0x0000000000017941 */ /* 0x000fea0003800000 */
.L_x_274:
        /* <DEDUP_REMOVED lines=11> */
.L_x_277:
[----:B------:R-:W-:Y:S05]  /*eb60*/  BSYNC B1 ;  /* 0x0000000000017941 */ /* 0x000fea0003800000 */
.L_x_276:
        /* <DEDUP_REMOVED lines=10> */
.L_x_279:
[----:B------:R-:W-:Y:S05]  /*ec10*/  BSYNC B1 ;  /* 0x0000000000017941 */ /* 0x000fea0003800000 */
.L_x_278:
        /* <DEDUP_REMOVED lines=10> */
.L_x_281:
[----:B------:R-:W-:Y:S05]  /*ecc0*/  BSYNC B1 ;  /* 0x0000000000017941 */ /* 0x000fea0003800000 */
.L_x_280:
        /* <DEDUP_REMOVED lines=11> */
.L_x_283:
[----:B------:R-:W-:Y:S05]  /*ed80*/  BSYNC B1 ;  /* 0x0000000000017941 */ /* 0x000fea0003800000 */
.L_x_282:
[----:B-1---5:R-:W-:Y:S01]  /*ed90*/  HADD2.F32 R13, -RZ, R12.H0_H0 ;  /* 0x2000000cff0d7230 */ /* 0x022fe20000004100 */
[----:B------:R-:W-:Y:S01]  /*eda0*/  ISETP.GT.AND P1, PT, R3, 0x101, PT ;  /* 0x000001010300780c */ /* 0x000fe20003f24270 */
[----:B------:R-:W-:Y:S03]  /*edb0*/  BSSY B1, `(.L_x_284) ;  /* 0x0000008000017945 */ /* 0x000fe60003800000 */
[----:B------:R-:W-:Y:S01]  /*edc0*/  FMUL R13, R13, R16 ;  /* 0x000000100d0d7220 */ /* 0x000fe20000400000 */
[----:B------:R-:W-:-:S03]  /*edd0*/  ISETP.GT.AND P3, PT, R0, RZ, P1 ;  /* 0x000000ff0000720c */ /* 0x000fc60000f64270 */
[----:B------:R-:W-:-:S05]  /*ede0*/  FFMA R13, R24, R2, R13 ;  /* 0x00000002180d7223 */ /* 0x000fca000000000d */
[----:B------:R-:W-:-:S05]  /*edf0*/  F2FP.F16.F32.PACK_AB R13, RZ, R13 ;  /* 0x0000000dff0d723e */ /* 0x000fca00000000ff */
[----:B------:R1:W-:Y:S01]  /*ee00*/  @P2 STG.E.U16 desc[UR36][R4.64+0x200], R13 ;  /* 0x0002000d04002986 */ /* 0x0003e2000c101524 */
[----:B------:R-:W-:Y:S05]  /*ee10*/  @!P3 BRA `(.L_x_285) ;  /* 0x000000000004b947 */ /* 0x000fea0003800000 */
[----:B------:R0:W5:Y:S02]  /*ee20*/  LDG.E.LTC128B.U16 R12, desc[UR36][R10.64+0x202] ;  /* 0x000202240a0c7981 */ /* 0x000164000c1e1520 */
.L_x_285:
[----:B------:R-:W-:Y:S05]  /*ee30*/  BSYNC B1 ;  /* 0x0000000000017941 */ /* 0x000fea0003800000 */
.L_x_284:
[----:B-1---5:R-:W-:Y:S01]  /*ee40*/  HADD2.F32 R13, -RZ, R12.H0_H0 ;  /* 0x2000000cff0d7230 */ /* 0x022fe20000004100 */
[----:B------:R-:W-:Y:S01]  /*ee50*/  ISETP.GT.AND P0, PT, R0, 0x8, P0 ;  /* 0x000000080000780c */ /* 0x000fe20000704270 */
[----:B------:R-:W-:Y:S03]  /*ee60*/  BSSY B1, `(.L_x_286) ;  /* 0x0000007000017945 */ /* 0x000fe60003800000 */
[----:B------:R-:W-:-:S04]  /*ee70*/  FMUL R14, R13, R16 ;  /* 0x000000100d0e7220 */ /* 0x000fc80000400000 */
[----:B------:R-:W-:-:S05]  /*ee80*/  FFMA R14, R25, R2, R14 ;  /* 0x00000002190e7223 */ /* 0x000fca000000000e */
[----:B------:R-:W-:-:S05]  /*ee90*/  F2FP.F16.F32.PACK_AB R14, RZ, R14 ;  /* 0x0000000eff0e723e */ /* 0x000fca00000000ff */
[----:B------:R1:W-:Y:S01]  /*eea0*/  @P3 STG.E.U16 desc[UR36][R4.64+0x202], R14 ;  /* 0x0002020e04003986 */ /* 0x0003e2000c101524 */
[----:B------:R-:W-:Y:S05]  /*eeb0*/  @!P0 BRA `(.L_x_287) ;  /* 0x0000000000048947 */ /* 0x000fea0003800000 */
[----:B------:R0:W5:Y:S02]  /*eec0*/  LDG.E.LTC128B.U16 R12, desc[UR36][R8.64+0x200] ;  /* 0x00020024080c7981 */ /* 0x000164000c1e1520 */
.L_x_287:
[----:B------:R-:W-:Y:S05]  /*eed0*/  BSYNC B1 ;  /* 0x0000000000017941 */ /* 0x000fea0003800000 */
.L_x_286:
[----:B-----5:R-:W-:Y:S01]  /*eee0*/  HADD2.F32 R13, -RZ, R12.H0_H0 ;  /* 0x2000000cff0d7230 */ /* 0x020fe20000004100 */
        /* <DEDUP_REMOVED lines=8> */
.L_x_289:
[----:B------:R-:W-:Y:S05]  /*ef70*/  BSYNC B1 ;  /* 0x0000000000017941 */ /* 0x000fea0003800000 */
.L_x_288:
[----:B0----5:R-:W-:Y:S01]  /*ef80*/  HADD2.F32 R13, -RZ, R12.H0_H0 ;  /* 0x2000000cff0d7230 */ /* 0x021fe20000004100 */
[----:B------:R-:W-:Y:S01]  /*ef90*/  ISETP.GT.AND P0, PT, R3, 0x108, PT ;  /* 0x000001080300780c */ /* 0x000fe20003f04270 */
[----:B------:R-:W-:Y:S03]  /*efa0*/  BSSY B1, `(.L_x_290) ;  /* 0x0000008000017945 */ /* 0x000fe60003800000 */
[----:B-1----:R-:W-:Y:S01]  /*efb0*/  FMUL R14, R13, R16 ;  /* 0x000000100d0e7220 */ /* 0x002fe20000400000 */
[----:B------:R-:W-:-:S03]  /*efc0*/  ISETP.GT.AND P2, PT, R0, RZ, P0 ;  /* 0x000000ff0000720c */ /* 0x000fc60000744270 */
[----:B------:R-:W-:-:S05]  /*efd0*/  FFMA R14, R27, R2, R14 ;  /* 0x000000021b0e7223 */ /* 0x000fca000000000e */
[----:B------:R-:W-:-:S05]  /*efe0*/  F2FP.F16.F32.PACK_AB R14, RZ, R14 ;  /* 0x0000000eff0e723e */ /* 0x000fca00000000ff */
[----:B------:R0:W-:Y:S01]  /*eff0*/  @P1 STG.E.U16 desc[UR36][R6.64+0x202], R14 ;  /* 0x0002020e06001986 */ /* 0x0001e2000c101524 */
[----:B------:R-:W-:Y:S05]  /*f000*/  @!P2 BRA `(.L_x_291) ;  /* 0x000000000004a947 */ /* 0x000fea0003800000 */
[----:B------:R1:W5:Y:S02]  /*f010*/  LDG.E.LTC128B.U16 R12, desc[UR36][R10.64+0x210] ;  /* 0x000210240a0c7981 */ /* 0x000364000c1e1520 */
.L_x_291:
[----:B------:R-:W-:Y:S05]  /*f020*/  BSYNC B1 ;  /* 0x0000000000017941 */ /* 0x000fea0003800000 */
.L_x_290:
[----:B-----5:R-:W-:Y:S01]  /*f030*/  HADD2.F32 R13, -RZ, R12.H0_H0 ;  /* 0x2000000cff0d7230 */ /* 0x020fe20000004100 */
        /* <DEDUP_REMOVED lines=9> */
.L_x_293:
[----:B------:R-:W-:Y:S05]  /*f0d0*/  BSYNC B1 ;  /* 0x0000000000017941 */ /* 0x000fea0003800000 */
.L_x_292:
[----:B0----5:R-:W-:Y:S01]  /*f0e0*/  HADD2.F32 R13, -RZ, R12.H0_H0 ;  /* 0x2000000cff0d7230 */ /* 0x021fe20000004100 */
        /* <DEDUP_REMOVED lines=8> */
.L_x_295:
[----:B------:R-:W-:Y:S05]  /*f170*/  BSYNC B1 ;  /* 0x0000000000017941 */ /* 0x000fea0003800000 */
.L_x_294:
        /* <DEDUP_REMOVED lines=9> */
.L_x_297:
[----:B------:R-:W-:Y:S05]  /*f210*/  BSYNC B1 ;  /* 0x0000000000017941 */ /* 0x000fea0003800000 */
.L_x_296:
[----:B0----5:R-:W-:Y:S01]  /*f220*/  HADD2.F32 R13, -RZ, R12.H0_H0 ;  /* 0x2000000cff0d7230 */ /* 0x021fe20000004100 */
        /* <DEDUP_REMOVED lines=9> */
.L_x_299:
[----:B------:R-:W-:Y:S05]  /*f2c0*/  BSYNC B1 ;  /* 0x0000000000017941 */ /* 0x000fea0003800000 */
.L_x_298:
        /* <DEDUP_REMOVED lines=10> */
.L_x_301:
[----:B------:R-:W-:Y:S05]  /*f370*/  BSYNC B1 ;  /* 0x0000000000017941 */ /* 0x000fea0003800000 */
.L_x_300:
        /* <DEDUP_REMOVED lines=9> */
.L_x_303:
[----:B------:R-:W-:Y:S05]  /*f410*/  BSYNC B1 ;  /* 0x0000000000017941 */ /* 0x000fea0003800000 */
.L_x_302:
        /* <DEDUP_REMOVED lines=9> */
.L_x_305:
[----:B------:R-:W-:Y:S05]  /*f4b0*/  BSYNC B1 ;  /* 0x0000000000017941 */ /* 0x000fea0003800000 */
.L_x_304:
        /* <DEDUP_REMOVED lines=10> */
.L_x_307:
[----:B------:R-:W-:Y:S05]  /*f560*/  BSYNC B1 ;  /* 0x0000000000017941 */ /* 0x000fea0003800000 */
.L_x_306:
        /* <DEDUP_REMOVED lines=10> */
.L_x_309:
[----:B------:R-:W-:Y:S05]  /*f610*/  BSYNC B1 ;  /* 0x0000000000017941 */ /* 0x000fea0003800000 */
.L_x_308:
        /* <DEDUP_REMOVED lines=9> */
.L_x_311:
[----:B------:R-:W-:Y:S05]  /*f6b0*/  BSYNC B1 ;  /* 0x0000000000017941 */ /* 0x000fea0003800000 */
.L_x_310:
        /* <DEDUP_REMOVED lines=9> */
.L_x_313:
[----:B------:R-:W-:Y:S05]  /*f750*/  BSYNC B1 ;  /* 0x0000000000017941 */ /* 0x000fea0003800000 */
.L_x_312:
        /* <DEDUP_REMOVED lines=10> */
.L_x_315:
[----:B------:R-:W-:Y:S05]  /*f800*/  BSYNC B1 ;  /* 0x0000000000017941 */ /* 0x000fea0003800000 */
.L_x_314:
        /* <DEDUP_REMOVED lines=10> */
.L_x_317:
[----:B------:R-:W-:Y:S05]  /*f8b0*/  BSYNC B1 ;  /* 0x0000000000017941 */ /* 0x000fea0003800000 */
.L_x_316:
        /* <DEDUP_REMOVED lines=9> */
.L_x_319:
[----:B------:R-:W-:Y:S05]  /*f950*/  BSYNC B1 ;  /* 0x0000000000017941 */ /* 0x000fea0003800000 */
.L_x_318:
        /* <DEDUP_REMOVED lines=9> */
.L_x_321:
[----:B------:R-:W-:Y:S05]  /*f9f0*/  BSYNC B1 ;  /* 0x0000000000017941 */ /* 0x000fea0003800000 */
.L_x_320:
        /* <DEDUP_REMOVED lines=10> */
.L_x_323:
[----:B------:R-:W-:Y:S05]  /*faa0*/  BSYNC B1 ;  /* 0x0000000000017941 */ /* 0x000fea0003800000 */
.L_x_322:
        /* <DEDUP_REMOVED lines=10> */
.L_x_325:
[----:B------:R-:W-:Y:S05]  /*fb50*/  BSYNC B1 ;  /* 0x0000000000017941 */ /* 0x000fea0003800000 */
.L_x_324:
        /* <DEDUP_REMOVED lines=9> */
.L_x_327:
[----:B------:R-:W-:Y:S05]  /*fbf0*/  BSYNC B1 ;  /* 0x0000000000017941 */ /* 0x000fea0003800000 */
.L_x_326:
        /* <DEDUP_REMOVED lines=9> */
.L_x_329:
[----:B------:R-:W-:Y:S05]  /*fc90*/  BSYNC B1 ;  /* 0x0000000000017941 */ /* 0x000fea0003800000 */
.L_x_328:
        /* <DEDUP_REMOVED lines=10> */
.L_x_331:
[----:B------:R-:W-:Y:S05]  /*fd40*/  BSYNC B1 ;  /* 0x0000000000017941 */ /* 0x000fea0003800000 */
.L_x_330:
        /* <DEDUP_REMOVED lines=10> */
.L_x_333:
[----:B------:R-:W-:Y:S05]  /*fdf0*/  BSYNC B1 ;  /* 0x0000000000017941 */ /* 0x000fea0003800000 */
.L_x_332:
        /* <DEDUP_REMOVED lines=9> */
.L_x_335:
[----:B------:R-:W-:Y:S05]  /*fe90*/  BSYNC B1 ;  /* 0x0000000000017941 */ /* 0x000fea0003800000 */
.L_x_334:
        /* <DEDUP_REMOVED lines=9> */
.L_x_337:
[----:B------:R-:W-:Y:S05]  /*ff30*/  BSYNC B1 ;  /* 0x0000000000017941 */ /* 0x000fea0003800000 */
.L_x_336:
        /* <DEDUP_REMOVED lines=10> */
.L_x_339:
[----:B------:R-:W-:Y:S05]  /*ffe0*/  BSYNC B1 ;  /* 0x0000000000017941 */ /* 0x000fea0003800000 */
.L_x_338:
        /* <DEDUP_REMOVED lines=10> */
.L_x_341:
[----:B------:R-:W-:Y:S05]  /*10090*/  BSYNC B1 ;  /* 0x0000000000017941 */ /* 0x000fea0003800000 */
.L_x_340:
        /* <DEDUP_REMOVED lines=9> */
.L_x_343:
[----:B------:R-:W-:Y:S05]  /*10130*/  BSYNC B1 ;  /* 0x0000000000017941 */ /* 0x000fea0003800000 */
.L_x_342:
        /* <DEDUP_REMOVED lines=9> */
.L_x_345:
[----:B------:R-:W-:Y:S05]  /*101d0*/  BSYNC B1 ;  /* 0x0000000000017941 */ /* 0x000fea0003800000 */
.L_x_344:
        /* <DEDUP_REMOVED lines=10> */
.L_x_347:
[----:B------:R-:W-:Y:S05]  /*10280*/  BSYNC B1 ;  /* 0x0000000000017941 */ /* 0x000fea0003800000 */
.L_x_346:
        /* <DEDUP_REMOVED lines=10> */
.L_x_349:
[----:B------:R-:W-:Y:S05]  /*10330*/  BSYNC B1 ;  /* 0x0000000000017941 */ /* 0x000fea0003800000 */
.L_x_348:
        /* <DEDUP_REMOVED lines=9> */
.L_x_351:
[----:B------:R-:W-:Y:S05]  /*103d0*/  BSYNC B1 ;  /* 0x0000000000017941 */ /* 0x000fea0003800000 */
.L_x_350:
        /* <DEDUP_REMOVED lines=9> */
.L_x_353:
[----:B------:R-:W-:Y:S05]  /*10470*/  BSYNC B1 ;  /* 0x0000000000017941 */ /* 0x000fea0003800000 */
.L_x_352:
        /* <DEDUP_REMOVED lines=10> */
.L_x_355:
[----:B------:R-:W-:Y:S05]  /*10520*/  BSYNC B1 ;  /* 0x0000000000017941 */ /* 0x000fea0003800000 */
.L_x_354:
        /* <DEDUP_REMOVED lines=10> */
.L_x_357:
[----:B------:R-:W-:Y:S05]  /*105d0*/  BSYNC B1 ;  /* 0x0000000000017941 */ /* 0x000fea0003800000 */
.L_x_356:
        /* <DEDUP_REMOVED lines=9> */
.L_x_359:
[----:B------:R-:W-:Y:S05]  /*10670*/  BSYNC B1 ;  /* 0x0000000000017941 */ /* 0x000fea0003800000 */
.L_x_358:
        /* <DEDUP_REMOVED lines=9> */
.L_x_361:
[----:B------:R-:W-:Y:S05]  /*10710*/  BSYNC B1 ;  /* 0x0000000000017941 */ /* 0x000fea0003800000 */
.L_x_360:
        /* <DEDUP_REMOVED lines=10> */
.L_x_363:
[----:B------:R-:W-:Y:S05]  /*107c0*/  BSYNC B1 ;  /* 0x0000000000017941 */ /* 0x000fea0003800000 */
.L_x_362:
        /* <DEDUP_REMOVED lines=10> */
.L_x_365:
[----:B------:R-:W-:Y:S05]  /*10870*/  BSYNC B1 ;  /* 0x0000000000017941 */ /* 0x000fea0003800000 */
.L_x_364:
        /* <DEDUP_REMOVED lines=9> */
.L_x_367:
[----:B------:R-:W-:Y:S05]  /*10910*/  BSYNC B1 ;  /* 0x0000000000017941 */ /* 0x000fea0003800000 */
.L_x_366:
        /* <DEDUP_REMOVED lines=9> */
.L_x_369:
[----:B------:R-:W-:Y:S05]  /*109b0*/  BSYNC B1 ;  /* 0x0000000000017941 */ /* 0x000fea0003800000 */
.L_x_368:
        /* <DEDUP_REMOVED lines=10> */
.L_x_371:
[----:B------:R-:W-:Y:S05]  /*10a60*/  BSYNC B1 ;  /* 0x0000000000017941 */ /* 0x000fea0003800000 */
.L_x_370:
        /* <DEDUP_REMOVED lines=10> */
.L_x_373:
[----:B------:R-:W-:Y:S05]  /*10b10*/  BSYNC B1 ;  /* 0x0000000000017941 */ /* 0x000fea0003800000 */
.L_x_372:
        /* <DEDUP_REMOVED lines=9> */
.L_x_375:
[----:B------:R-:W-:Y:S05]  /*10bb0*/  BSYNC B1 ;  /* 0x0000000000017941 */ /* 0x000fea0003800000 */
.L_x_374:
        /* <DEDUP_REMOVED lines=9> */
.L_x_377:
[----:B------:R-:W-:Y:S05]  /*10c50*/  BSYNC B1 ;  /* 0x0000000000017941 */ /* 0x000fea0003800000 */
.L_x_376:
        /* <DEDUP_REMOVED lines=10> */
.L_x_379:
[----:B------:R-:W-:Y:S05]  /*10d00*/  BSYNC B1 ;  /* 0x0000000000017941 */ /* 0x000fea0003800000 */
.L_x_378:
        /* <DEDUP_REMOVED lines=10> */
.L_x_381:
[----:B------:R-:W-:Y:S05]  /*10db0*/  BSYNC B1 ;  /* 0x0000000000017941 */ /* 0x000fea0003800000 */
.L_x_380:
        /* <DEDUP_REMOVED lines=9> */
.L_x_383:
[----:B------:R-:W-:Y:S05]  /*10e50*/  BSYNC B1 ;  /* 0x0000000000017941 */ /* 0x000fea0003800000 */
.L_x_382:
        /* <DEDUP_REMOVED lines=9> */
.L_x_385:
[----:B------:R-:W-:Y:S05]  /*10ef0*/  BSYNC B1 ;  /* 0x0000000000017941 */ /* 0x000fea0003800000 */
.L_x_384:
        /* <DEDUP_REMOVED lines=10> */
.L_x_387:
[----:B------:R-:W-:Y:S05]  /*10fa0*/  BSYNC B1 ;  /* 0x0000000000017941 */ /* 0x000fea0003800000 */
.L_x_386:
        /* <DEDUP_REMOVED lines=10> */
.L_x_389:
[----:B------:R-:W-:Y:S05]  /*11050*/  BSYNC B1 ;  /* 0x0000000000017941 */ /* 0x000fea0003800000 */
.L_x_388:
        /* <DEDUP_REMOVED lines=9> */
.L_x_391:
[----:B------:R-:W-:Y:S05]  /*110f0*/  BSYNC B1 ;  /* 0x0000000000017941 */ /* 0x000fea0003800000 */
.L_x_390:
        /* <DEDUP_REMOVED lines=9> */
.L_x_393:
[----:B------:R-:W-:Y:S05]  /*11190*/  BSYNC B1 ;  /* 0x0000000000017941 */ /* 0x000fea0003800000 */
.L_x_392:
        /* <DEDUP_REMOVED lines=10> */
.L_x_395:
[----:B------:R-:W-:Y:S05]  /*11240*/  BSYNC B1 ;  /* 0x0000000000017941 */ /* 0x000fea0003800000 */
.L_x_394:
        /* <DEDUP_REMOVED lines=10> */
.L_x_397:
[----:B------:R-:W-:Y:S05]  /*112f0*/  BSYNC B1 ;  /* 0x0000000000017941 */ /* 0x000fea0003800000 */
.L_x_396:
        /* <DEDUP_REMOVED lines=9> */
.L_x_399:
[----:B------:R-:W-:Y:S05]  /*11390*/  BSYNC B1 ;  /* 0x0000000000017941 */ /* 0x000fea0003800000 */
.L_x_398:
        /* <DEDUP_REMOVED lines=9> */
.L_x_401:
[----:B------:R-:W-:Y:S05]  /*11430*/  BSYNC B1 ;  /* 0x0000000000017941 */ /* 0x000fea0003800000 */
.L_x_400:
        /* <DEDUP_REMOVED lines=10> */
.L_x_403:
[----:B------:R-:W-:Y:S05]  /*114e0*/  BSYNC B1 ;  /* 0x0000000000017941 */ /* 0x000fea0003800000 */
.L_x_402:
        /* <DEDUP_REMOVED lines=10> */
.L_x_405:
[----:B------:R-:W-:Y:S05]  /*11590*/  BSYNC B1 ;  /* 0x0000000000017941 */ /* 0x000fea0003800000 */
.L_x_404:
        /* <DEDUP_REMOVED lines=9> */
.L_x_407:
[----:B------:R-:W-:Y:S05]  /*11630*/  BSYNC B1 ;  /* 0x0000000000017941 */ /* 0x000fea0003800000 */
.L_x_406:
        /* <DEDUP_REMOVED lines=9> */
.L_x_409:
[----:B------:R-:W-:Y:S05]  /*116d0*/  BSYNC B1 ;  /* 0x0000000000017941 */ /* 0x000fea0003800000 */
.L_x_408:
        /* <DEDUP_REMOVED lines=10> */
.L_x_411:
[----:B------:R-:W-:Y:S05]  /*11780*/  BSYNC B1 ;  /* 0x0000000000017941 */ /* 0x000fea0003800000 */
.L_x_410:
        /* <DEDUP_REMOVED lines=10> */
.L_x_413:
[----:B------:R-:W-:Y:S05]  /*11830*/  BSYNC B1 ;  /* 0x0000000000017941 */ /* 0x000fea0003800000 */
.L_x_412:
        /* <DEDUP_REMOVED lines=9> */
.L_x_415:
[----:B------:R-:W-:Y:S05]  /*118d0*/  BSYNC B1 ;  /* 0x0000000000017941 */ /* 0x000fea0003800000 */
.L_x_414:
        /* <DEDUP_REMOVED lines=9> */
.L_x_417:
[----:B------:R-:W-:Y:S05]  /*11970*/  BSYNC B1 ;  /* 0x0000000000017941 */ /* 0x000fea0003800000 */
.L_x_416:
        /* <DEDUP_REMOVED lines=10> */
.L_x_419:
[----:B------:R-:W-:Y:S05]  /*11a20*/  BSYNC B1 ;  /* 0x0000000000017941 */ /* 0x000fea0003800000 */
.L_x_418:
        /* <DEDUP_REMOVED lines=10> */
.L_x_421:
[----:B------:R-:W-:Y:S05]  /*11ad0*/  BSYNC B1 ;  /* 0x0000000000017941 */ /* 0x000fea0003800000 */
.L_x_420:
        /* <DEDUP_REMOVED lines=9> */
.L_x_423:
[----:B------:R-:W-:Y:S05]  /*11b70*/  BSYNC B1 ;  /* 0x0000000000017941 */ /* 0x000fea0003800000 */
.L_x_422:
        /* <DEDUP_REMOVED lines=9> */
.L_x_425:
[----:B------:R-:W-:Y:S05]  /*11c10*/  BSYNC B1 ;  /* 0x0000000000017941 */ /* 0x000fea0003800000 */
.L_x_424:
        /* <DEDUP_REMOVED lines=10> */
.L_x_427:
[----:B------:R-:W-:Y:S05]  /*11cc0*/  BSYNC B1 ;  /* 0x0000000000017941 */ /* 0x000fea0003800000 */
.L_x_426:
        /* <DEDUP_REMOVED lines=10> */
.L_x_429:
[----:B------:R-:W-:Y:S05]  /*11d70*/  BSYNC B1 ;  /* 0x0000000000017941 */ /* 0x000fea0003800000 */
.L_x_428:
        /* <DEDUP_REMOVED lines=9> */
.L_x_431:
[----:B------:R-:W-:Y:S05]  /*11e10*/  BSYNC B1 ;  /* 0x0000000000017941 */ /* 0x000fea0003800000 */
.L_x_430:
        /* <DEDUP_REMOVED lines=9> */
.L_x_433:
[----:B------:R-:W-:Y:S05]  /*11eb0*/  BSYNC B1 ;  /* 0x0000000000017941 */ /* 0x000fea0003800000 */
.L_x_432:
        /* <DEDUP_REMOVED lines=10> */
.L_x_435:
[----:B------:R-:W-:Y:S05]  /*11f60*/  BSYNC B1 ;  /* 0x0000000000017941 */ /* 0x000fea0003800000 */
.L_x_434:
        /* <DEDUP_REMOVED lines=10> */
.L_x_437:
[----:B------:R-:W-:Y:S05]  /*12010*/  BSYNC B1 ;  /* 0x0000000000017941 */ /* 0x000fea0003800000 */
.L_x_436:
        /* <DEDUP_REMOVED lines=9> */
.L_x_439:
[----:B------:R-:W-:Y:S05]  /*120b0*/  BSYNC B1 ;  /* 0x0000000000017941 */ /* 0x000fea0003800000 */
.L_x_438:
        /* <DEDUP_REMOVED lines=9> */
.L_x_441:
[----:B------:R-:W-:Y:S05]  /*12150*/  BSYNC B1 ;  /* 0x0000000000017941 */ /* 0x000fea0003800000 */
.L_x_440:
        /* <DEDUP_REMOVED lines=10> */
.L_x_443:
[----:B------:R-:W-:Y:S05]  /*12200*/  BSYNC B1 ;  /* 0x0000000000017941 */ /* 0x000fea0003800000 */
.L_x_442:
        /* <DEDUP_REMOVED lines=10> */
.L_x_445:
[----:B------:R-:W-:Y:S05]  /*122b0*/  BSYNC B1 ;  /* 0x0000000000017941 */ /* 0x000fea0003800000 */
.L_x_444:
        /* <DEDUP_REMOVED lines=9> */
.L_x_447:
[----:B------:R-:W-:Y:S05]  /*12350*/  BSYNC B1 ;  /* 0x0000000000017941 */ /* 0x000fea0003800000 */
.L_x_446:
        /* <DEDUP_REMOVED lines=9> */
.L_x_449:
[----:B------:R-:W-:Y:S05]  /*123f0*/  BSYNC B1 ;  /* 0x0000000000017941 */ /* 0x000fea0003800000 */
.L_x_448:
        /* <DEDUP_REMOVED lines=10> */
.L_x_451:
[----:B------:R-:W-:Y:S05]  /*124a0*/  BSYNC B1 ;  /* 0x0000000000017941 */ /* 0x000fea0003800000 */
.L_x_450:
        /* <DEDUP_REMOVED lines=10> */
.L_x_453:
[----:B------:R-:W-:Y:S05]  /*12550*/  BSYNC B1 ;  /* 0x0000000000017941 */ /* 0x000fea0003800000 */
.L_x_452:
        /* <DEDUP_REMOVED lines=9> */
.L_x_455:
[----:B------:R-:W-:Y:S05]  /*125f0*/  BSYNC B1 ;  /* 0x0000000000017941 */ /* 0x000fea0003800000 */
.L_x_454:
        /* <DEDUP_REMOVED lines=9> */
.L_x_457:
[----:B------:R-:W-:Y:S05]  /*12690*/  BSYNC B1 ;  /* 0x0000000000017941 */ /* 0x000fea0003800000 */
.L_x_456:
        /* <DEDUP_REMOVED lines=10> */
.L_x_459:
[----:B------:R-:W-:Y:S05]  /*12740*/  BSYNC B1 ;  /* 0x0000000000017941 */ /* 0x000fea0003800000 */
.L_x_458:
        /* <DEDUP_REMOVED lines=10> */
.L_x_461:
[----:B------:R-:W-:Y:S05]  /*127f0*/  BSYNC B1 ;  /* 0x0000000000017941 */ /* 0x000fea0003800000 */
.L_x_460:
        /* <DEDUP_REMOVED lines=9> */
.L_x_463:
[----:B------:R-:W-:Y:S05]  /*12890*/  BSYNC B1 ;  /* 0x0000000000017941 */ /* 0x000fea0003800000 */
.L_x_462:
        /* <DEDUP_REMOVED lines=9> */
.L_x_465:
[----:B------:R-:W-:Y:S05]  /*12930*/  BSYNC B1 ;  /* 0x0000000000017941 */ /* 0x000fea0003800000 */
.L_x_464:
        /* <DEDUP_REMOVED lines=10> */
.L_x_467:
[----:B------:R-:W-:Y:S05]  /*129e0*/  BSYNC B1 ;  /* 0x0000000000017941 */ /* 0x000fea0003800000 */
.L_x_466:
        /* <DEDUP_REMOVED lines=10> */
.L_x_469:
[----:B------:R-:W-:Y:S05]  /*12a90*/  BSYNC B1 ;  /* 0x0000000000017941 */ /* 0x000fea0003800000 */
.L_x_468:
        /* <DEDUP_REMOVED lines=9> */
.L_x_471:
[----:B------:R-:W-:Y:S05]  /*12b30*/  BSYNC B1 ;  /* 0x0000000000017941 */ /* 0x000fea0003800000 */
.L_x_470:
        /* <DEDUP_REMOVED lines=9> */
.L_x_473:
[----:B------:R-:W-:Y:S05]  /*12bd0*/  BSYNC B1 ;  /* 0x0000000000017941 */ /* 0x000fea0003800000 */
.L_x_472:
        /* <DEDUP_REMOVED lines=10> */
.L_x_475:
[----:B------:R-:W-:Y:S05]  /*12c80*/  BSYNC B1 ;  /* 0x0000000000017941 */ /* 0x000fea0003800000 */
.L_x_474:
        /* <DEDUP_REMOVED lines=10> */
.L_x_477:
[----:B------:R-:W-:Y:S05]  /*12d30*/  BSYNC B1 ;  /* 0x0000000000017941 */ /* 0x000fea0003800000 */
.L_x_476:
        /* <DEDUP_REMOVED lines=9> */
.L_x_479:
[----:B------:R-:W-:Y:S05]  /*12dd0*/  BSYNC B1 ;  /* 0x0000000000017941 */ /* 0x000fea0003800000 */
.L_x_478:
        /* <DEDUP_REMOVED lines=9> */
.L_x_481:
[----:B------:R-:W-:Y:S05]  /*12e70*/  BSYNC B1 ;  /* 0x0000000000017941 */ /* 0x000fea0003800000 */
.L_x_480:
        /* <DEDUP_REMOVED lines=10> */
.L_x_483:
[----:B------:R-:W-:Y:S05]  /*12f20*/  BSYNC B1 ;  /* 0x0000000000017941 */ /* 0x000fea0003800000 */
.L_x_482:
        /* <DEDUP_REMOVED lines=10> */
.L_x_485:
[----:B------:R-:W-:Y:S05]  /*12fd0*/  BSYNC B1 ;  /* 0x0000000000017941 */ /* 0x000fea0003800000 */
.L_x_484:
        /* <DEDUP_REMOVED lines=9> */
.L_x_487:
[----:B------:R-:W-:Y:S05]  /*13070*/  BSYNC B1 ;  /* 0x0000000000017941 */ /* 0x000fea0003800000 */
.L_x_486:
        /* <DEDUP_REMOVED lines=9> */
.L_x_489:
[----:B------:R-:W-:Y:S05]  /*13110*/  BSYNC B1 ;  /* 0x0000000000017941 */ /* 0x000fea0003800000 */
.L_x_488:
        /* <DEDUP_REMOVED lines=10> */
.L_x_491:
[----:B------:R-:W-:Y:S05]  /*131c0*/  BSYNC B1 ;  /* 0x0000000000017941 */ /* 0x000fea0003800000 */
.L_x_490:
        /* <DEDUP_REMOVED lines=10> */
.L_x_493:
[----:B------:R-:W-:Y:S05]  /*13270*/  BSYNC B1 ;  /* 0x0000000000017941 */ /* 0x000fea0003800000 */
.L_x_492:
        /* <DEDUP_REMOVED lines=9> */
.L_x_495:
[----:B------:R-:W-:Y:S05]  /*13310*/  BSYNC B1 ;  /* 0x0000000000017941 */ /* 0x000fea0003800000 */
.L_x_494:
        /* <DEDUP_REMOVED lines=9> */
.L_x_497:
[----:B------:R-:W-:Y:S05]  /*133b0*/  BSYNC B1 ;  /* 0x0000000000017941 */ /* 0x000fea0003800000 */
.L_x_496:
        /* <DEDUP_REMOVED lines=10> */
.L_x_499:
[----:B------:R-:W-:Y:S05]  /*13460*/  BSYNC B1 ;  /* 0x0000000000017941 */ /* 0x000fea0003800000 */
.L_x_498:
        /* <DEDUP_REMOVED lines=10> */
.L_x_501:
[----:B------:R-:W-:Y:S05]  /*13510*/  BSYNC B1 ;  /* 0x0000000000017941 */ /* 0x000fea0003800000 */
.L_x_500:
        /* <DEDUP_REMOVED lines=9> */
.L_x_503:
[----:B------:R-:W-:Y:S05]  /*135b0*/  BSYNC B1 ;  /* 0x0000000000017941 */ /* 0x000fea0003800000 */
.L_x_502:
        /* <DEDUP_REMOVED lines=9> */
.L_x_505:
[----:B------:R-:W-:Y:S05]  /*13650*/  BSYNC B1 ;  /* 0x0000000000017941 */ /* 0x000fea0003800000 */
.L_x_504:
        /* <DEDUP_REMOVED lines=10> */
.L_x_507:
[----:B------:R-:W-:Y:S05]  /*13700*/  BSYNC B1 ;  /* 0x0000000000017941 */ /* 0x000fea0003800000 */
.L_x_506:
        /* <DEDUP_REMOVED lines=10> */
.L_x_509:
[----:B------:R-:W-:Y:S05]  /*137b0*/  BSYNC B1 ;  /* 0x0000000000017941 */ /* 0x000fea0003800000 */
.L_x_508:
        /* <DEDUP_REMOVED lines=9> */
.L_x_511:
[----:B------:R-:W-:Y:S05]  /*13850*/  BSYNC B1 ;  /* 0x0000000000017941 */ /* 0x000fea0003800000 */
.L_x_510:
        /* <DEDUP_REMOVED lines=9> */
.L_x_513:
[----:B------:R-:W-:Y:S05]  /*138f0*/  BSYNC B1 ;  /* 0x0000000000017941 */ /* 0x000fea0003800000 */
.L_x_512:
        /* <DEDUP_REMOVED lines=10> */
.L_x_515:
[----:B------:R-:W-:Y:S05]  /*139a0*/  BSYNC B1 ;  /* 0x0000000000017941 */ /* 0x000fea0003800000 */
.L_x_514:
        /* <DEDUP_REMOVED lines=10> */
.L_x_517:
[----:B------:R-:W-:Y:S05]  /*13a50*/  BSYNC B1 ;  /* 0x0000000000017941 */ /* 0x000fea0003800000 */
.L_x_516:
        /* <DEDUP_REMOVED lines=9> */
.L_x_519:
[----:B------:R-:W-:Y:S05]  /*13af0*/  BSYNC B1 ;  /* 0x0000000000017941 */ /* 0x000fea0003800000 */
.L_x_518:
        /* <DEDUP_REMOVED lines=9> */
.L_x_521:
[----:B------:R-:W-:Y:S05]  /*13b90*/  BSYNC B1 ;  /* 0x0000000000017941 */ /* 0x000fea0003800000 */
.L_x_520:
        /* <DEDUP_REMOVED lines=10> */
.L_x_523:
[----:B------:R-:W-:Y:S05]  /*13c40*/  BSYNC B1 ;  /* 0x0000000000017941 */ /* 0x000fea0003800000 */
.L_x_522:
        /* <DEDUP_REMOVED lines=10> */
.L_x_525:
[----:B------:R-:W-:Y:S05]  /*13cf0*/  BSYNC B1 ;  /* 0x0000000000017941 */ /* 0x000fea0003800000 */
.L_x_524:
        /* <DEDUP_REMOVED lines=9> */
.L_x_527:
[----:B------:R-:W-:Y:S05]  /*13d90*/  BSYNC B1 ;  /* 0x0000000000017941 */ /* 0x000fea0003800000 */
.L_x_526:
        /* <DEDUP_REMOVED lines=9> */
.L_x_529:
[----:B------:R-:W-:Y:S05]  /*13e30*/  BSYNC B1 ;  /* 0x0000000000017941 */ /* 0x000fea0003800000 */
.L_x_528:
        /* <DEDUP_REMOVED lines=10> */
.L_x_531:
[----:B------:R-:W-:Y:S05]  /*13ee0*/  BSYNC B1 ;  /* 0x0000000000017941 */ /* 0x000fea0003800000 */
.L_x_530:
        /* <DEDUP_REMOVED lines=10> */
.L_x_533:
[----:B------:R-:W-:Y:S05]  /*13f90*/  BSYNC B1 ;  /* 0x0000000000017941 */ /* 0x000fea0003800000 */
.L_x_532:
[----:B-----5:R-:W-:Y:S01]  /*13fa0*/  HADD2.F32 R3, -RZ, R12.H0_H0 ;  /* 0x2000000cff037230 */ /* 0x020fe20000004100 */
[----:B------:R-:W-:Y:S01]  /*13fb0*/  ISETP.GT.AND P0, PT, R0, 0x8, P0 ;  /* 0x000000080000780c */ /* 0x000fe20000704270 */
[----:B------:R-:W-:Y:S03]  /*13fc0*/  BSSY B1, `(.L_x_534) ;  /* 0x0000007000017945 */ /* 0x000fe60003800000 */
[----:B012-4-:R-:W-:-:S04]  /*13fd0*/  FMUL R10, R3, R16 ;  /* 0x00000010030a7220 */ /* 0x017fc80000400000 */
[----:B------:R-:W-:-:S05]  /*13fe0*/  FFMA R10, R149, R2, R10 ;  /* 0x00000002950a7223 */ /* 0x000fca000000000a */
[----:B------:R-:W-:-:S05]  /*13ff0*/  F2FP.F16.F32.PACK_AB R10, RZ, R10 ;  /* 0x0000000aff0a723e */ /* 0x000fca00000000ff */
[----:B------:R0:W-:Y:S01]  /*14000*/  @P3 STG.E.U16 desc[UR36][R4.64+0x3f2], R10 ;  /* 0x0003f20a04003986 */ /* 0x0001e2000c101524 */
[----:B------:R-:W-:Y:S05]  /*14010*/  @!P0 BRA `(.L_x_535) ;  /* 0x0000000000048947 */ /* 0x000fea0003800000 */
[----:B------:R1:W5:Y:S02]  /*14020*/  LDG.E.LTC128B.U16 R12, desc[UR36][R8.64+0x3f0] ;  /* 0x0003f024080c7981 */ /* 0x000364000c1e1520 */
.L_x_535:
[----:B------:R-:W-:Y:S05]  /*14030*/  BSYNC B1 ;  /* 0x0000000000017941 */ /* 0x000fea0003800000 */
.L_x_534:
[----:B-----5:R-:W-:Y:S01]  /*14040*/  HADD2.F32 R3, -RZ, R12.H0_H0 ;  /* 0x2000000cff037230 */ /* 0x020fe20000004100 */
[----:B------:R-:W-:Y:S01]  /*14050*/  ISETP.GT.AND P1, PT, R0, 0x8, P1 ;  /* 0x000000080000780c */ /* 0x000fe20000f24270 */
[----:B0-----:R-:W-:Y:S01]  /*14060*/  @P0 IMAD.MOV.U32 R4, RZ, RZ, R6 ;  /* 0x000000ffff040224 */ /* 0x001fe200078e0006 */
[----:B------:R-:W-:Y:S01]  /*14070*/  BSSY B1, `(.L_x_536) ;  /* 0x0000008000017945 */ /* 0x000fe20003800000 */
[----:B------:R-:W-:Y:S02]  /*14080*/  @P0 IMAD.MOV.U32 R5, RZ, RZ, R7 ;  /* 0x000000ffff050224 */ /* 0x000fe400078e0007 */
[----:B------:R-:W-:-:S04]  /*14090*/  FMUL R3, R3, R16 ;  /* 0x0000001003037220 */ /* 0x000fc80000400000 */
[----:B------:R-:W-:-:S05]  /*140a0*/  FFMA R3, R150, R2, R3 ;  /* 0x0000000296037223 */ /* 0x000fca0000000003 */
[----:B------:R-:W-:-:S05]  /*140b0*/  F2FP.F16.F32.PACK_AB R3, RZ, R3 ;  /* 0x00000003ff03723e */ /* 0x000fca00000000ff */
[----:B------:R0:W-:Y:S01]  /*140c0*/  @P0 STG.E.U16 desc[UR36][R4.64+0x3f0], R3 ;  /* 0x0003f00304000986 */ /* 0x0001e2000c101524 */
[----:B------:R-:W-:Y:S05]  /*140d0*/  @!P1 BRA `(.L_x_537) ;  /* 0x0000000000049947 */ /* 0x000fea0003800000 */
[----:B------:R2:W5:Y:S02]  /*140e0*/  LDG.E.LTC128B.U16 R12, desc[UR36][R8.64+0x3f2] ;  /* 0x0003f224080c7981 */ /* 0x000564000c1e1520 */
.L_x_537:
[----:B------:R-:W-:Y:S05]  /*140f0*/  BSYNC B1 ;  /* 0x0000000000017941 */ /* 0x000fea0003800000 */
.L_x_536:
[----:B------:R-:W-:Y:S05]  /*14100*/  @!P1 BRA `(.L_x_538) ;  /* 0x0000005000949947 */ /* 0x000fea0003800000 */
[----:B0----5:R-:W-:-:S05]  /*14110*/  HADD2.F32 R3, -RZ, R12.H0_H0 ;  /* 0x2000000cff037230 */ /* 0x021fca0000004100 */
[----:B------:R-:W-:-:S04]  /*14120*/  FMUL R0, R3, R16 ;  /* 0x0000001003007220 */ /* 0x000fc80000400000 */
[----:B------:R-:W-:-:S05]  /*14130*/  FFMA R0, R151, R2, R0 ;  /* 0x0000000297007223 */ /* 0x000fca0000000000 */
[----:B------:R-:W-:-:S05]  /*14140*/  F2FP.F16.F32.PACK_AB R0, RZ, R0 ;  /* 0x00000000ff00723e */ /* 0x000fca00000000ff */
[----:B------:R4:W-:Y:S01]  /*14150*/  STG.E.U16 desc[UR36][R6.64+0x3f2], R0 ;  /* 0x0003f20006007986 */ /* 0x0009e2000c101524 */
[----:B------:R-:W-:Y:S05]  /*14160*/  BRA `(.L_x_538) ;  /* 0x00000050007c7947 */ /* 0x000fea0003800000 */
.L_x_29:
[----:B------:R-:W2:Y:S01]  /*14170*/  LDL.LU R8, [R1] ;  /* 0x0000000001087983 */ /* 0x000ea20000300800 */
[----:B------:R-:W-:-:S03]  /*14180*/  ULDC.64 UR4, c[0x0][0x5c0] ;  /* 0x0001700000047ab9 */ /* 0x000fc60000000a00 */
[----:B------:R-:W3:Y:S04]  /*14190*/  LDL.LU R9, [R1+0x8] ;  /* 0x0000080001097983 */ /* 0x000ee80000300800 */
[----:B------:R-:W4:Y:S04]  /*141a0*/  LDL.LU R155, [R1+0x58] ;  /* 0x00005800019b7983 */ /* 0x000f280000300800 */
        /* <DEDUP_REMOVED lines=49> */
[----:B------:R1:W-:Y:S04]  /*144c0*/  STL [R1+0x230], R144 ;  /* 0x0002309001007387 */ /* 0x0003e80000100800 */
[----:B-1----:R-:W4:Y:S04]  /*144d0*/  LDL.LU R144, [R1+0x130] ;  /* 0x0001300001907983 */ /* 0x002f280000300800 */
[----:B------:R1:W-:Y:S04]  /*144e0*/  STL [R1+0x22c], R145 ;  /* 0x00022c9101007387 */ /* 0x0003e80000100800 */
[----:B-1----:R-:W4:Y:S04]  /*144f0*/  LDL.LU R145, [R1+0x134] ;  /* 0x0001340001917983 */ /* 0x002f280000300800 */
        /* <DEDUP_REMOVED lines=44> */
[----:B------:R-:W-:Y:S04]  /*147c0*/  STL [R1+0x228], R146 ;  /* 0x0002289201007387 */ /* 0x000fe80000100800 */
[----:B------:R1:W-:Y:S01]  /*147d0*/  STL [R1+0x224], R147 ;  /* 0x0002249301007387 */ /* 0x0003e20000100800 */
[----:B--2---:R-:W-:Y:S01]  /*147e0*/  FMUL R8, R8, R2 ;  /* 0x0000000208087220 */ /* 0x004fe20000400000 */
[----:B0-----:R-:W-:-:S02]  /*147f0*/  LEA R4, P1, R10, UR4, 0x1 ;  /* 0x000000040a047c11 */ /* 0x001fc4000f8208ff */
[----:B-1----:R-:W2:Y:S04]  /*14800*/  LDL.LU R147, [R1+0x128] ;  /* 0x0001280001937983 */ /* 0x002ea80000300800 */
[----:B------:R0:W-:Y:S01]  /*14810*/  STL [R1+0x220], R148 ;  /* 0x0002209401007387 */ /* 0x0001e20000100800 */
[----:B------:R-:W-:Y:S02]  /*14820*/  LEA.HI.X R5, R10, UR5, R5, 0x1, P1 ;  /* 0x000000050a057c11 */ /* 0x000fe400088f0c05 */
[----:B------:R-:W-:Y:S01]  /*14830*/  F2FP.F16.F32.PACK_AB R8, RZ, R8 ;  /* 0x00000008ff08723e */ /* 0x000fe200000000ff */
[----:B0-----:R-:W2:Y:S04]  /*14840*/  LDL.LU R148, [R1+0x12c] ;  /* 0x00012c0001947983 */ /* 0x001ea80000300800 */
[----:B------:R0:W-:Y:S04]  /*14850*/  STL [R1+0x21c], R149 ;  /* 0x00021c9501007387 */ /* 0x0001e80000100800 */
[----:B0-----:R-:W2:Y:S04]  /*14860*/  LDL.LU R149, [R1+0x138] ;  /* 0x0001380001957983 */ /* 0x001ea80000300800 */
[----:B------:R0:W-:Y:S04]  /*14870*/  STL [R1+0x218], R150 ;  /* 0x0002189601007387 */ /* 0x0001e80000100800 */
[----:B0-----:R-:W2:Y:S04]  /*14880*/  LDL.LU R150, [R1+0x13c] ;  /* 0x00013c0001967983 */ /* 0x001ea80000300800 */
[----:B------:R0:W-:Y:S04]  /*14890*/  STL [R1+0x214], R151 ;  /* 0x0002149701007387 */ /* 0x0001e80000100800 */
[----:B------:R-:W-:Y:S04]  /*148a0*/  @P2 STG.E.U16 desc[UR36][R4.64], R8 ;  /* 0x0000000804002986 */ /* 0x000fe8000c101524 */
[----:B0-----:R-:W2:Y:S04]  /*148b0*/  LDL.LU R151, [R1+0x140] ;  /* 0x0001400001977983 */ /* 0x001ea80000300800 */
[----:B------:R0:W-:Y:S04]  /*148c0*/  STL [R1+0x210], R17 ;  /* 0x0002101101007387 */ /* 0x0001e80000100800 */
[----:B0-----:R-:W2:Y:S04]  /*148d0*/  LDL.LU R17, [R1+0x144] ;  /* 0x0001440001117983 */ /* 0x001ea80000300800 */
[----:B------:R0:W-:Y:S04]  /*148e0*/  STL [R1+0x20c], R16 ;  /* 0x00020c1001007387 */ /* 0x0001e80000100800 */
[----:B0-----:R-:W2:Y:S04]  /*148f0*/  LDL.LU R16, [R1+0x148] ;  /* 0x0001480001107983 */ /* 0x001ea80000300800 */
[----:B------:R-:W2:Y:S04]  /*14900*/  LDL.LU R11, [R1+0x84] ;  /* 0x00008400010b7983 */ /* 0x000ea80000300800 */
[----:B------:R-:W4:Y:S01]  /*14910*/  LDL.LU R8, [R1+0x4] ;  /* 0x0000040001087983 */ /* 0x000f220000300800 */
[----:B------:R-:W-:Y:S01]  /*14920*/  ISETP.GT.AND P1, PT, R3, 0x1, PT ;  /* 0x000000010300780c */ /* 0x000fe20003f24270 */
[----:B---3--:R-:W-:-:S03]  /*14930*/  FMUL R9, R9, R2 ;  /* 0x0000000209097220 */ /* 0x008fc60000400000 */
[C---:B------:R-:W-:Y:S02]  /*14940*/  ISETP.GT.AND P2, PT, R0.reuse, RZ, P1 ;  /* 0x000000ff0000720c */ /* 0x040fe40000f44270 */
[----:B------:R-:W-:Y:S02]  /*14950*/  ISETP.GT.AND P0, PT, R0, 0x8, P0 ;  /* 0x000000080000780c */ /* 0x000fe40000704270 */
[----:B------:R-:W-:Y:S01]  /*14960*/  SHF.L.U64.HI R7, R6, 0x4, R7 ;  /* 0x0000000406077819 */ /* 0x000fe20000010207 */
[----:B----4-:R-:W-:-:S05]  /*14970*/  FMUL R8, R8, R2 ;  /* 0x0000000208087220 */ /* 0x010fca0000400000 */
[----:B------:R-:W-:-:S04]  /*14980*/  F2FP.F16.F32.PACK_AB R8, RZ, R8 ;  /* 0x00000008ff08723e */ /* 0x000fc800000000ff */
[----:B------:R-:W-:Y:S02]  /*14990*/  PRMT R10, R8, 0x7610, R10 ;  /* 0x00007610080a7816 */ /* 0x000fe4000000000a */
[----:B------:R-:W-:Y:S02]  /*149a0*/  F2FP.F16.F32.PACK_AB R8, RZ, R9 ;  /* 0x00000009ff08723e */ /* 0x000fe400000000ff */
[----:B------:R-:W3:Y:S04]  /*149b0*/  LDL.LU R9, [R1+0x50] ;  /* 0x0000500001097983 */ /* 0x000ee80000300800 */
[----:B------:R0:W-:Y:S01]  /*149c0*/  @P2 STG.E.U16 desc[UR36][R4.64+0x2], R10 ;  /* 0x0000020a04002986 */ /* 0x0001e2000c101524 */
[----:B------:R-:W-:-:S05]  /*149d0*/  LEA R6, P2, R6, R4, 0x4 ;  /* 0x0000000406067211 */ /* 0x000fca00078420ff */
[----:B------:R-:W-:-:S05]  /*149e0*/  IMAD.X R7, R7, 0x1, R5, P2 ;  /* 0x0000000107077824 */ /* 0x000fca00010e0605 */
[----:B------:R1:W-:Y:S04]  /*149f0*/  @P0 STG.E.U16 desc[UR36][R6.64], R8 ;  /* 0x0000000806000986 */ /* 0x0003e8000c101524 */
[----:B0-----:R-:W4:Y:S04]  /*14a00*/  LDL.LU R10, [R1+0x80] ;  /* 0x00008000010a7983 */ /* 0x001f280000300800 */
[----:B-1----:R-:W2:Y:S01]  /*14a10*/  LDL.LU R8, [R1+0xc] ;  /* 0x00000c0001087983 */ /* 0x002ea20000300800 */
[----:B------:R-:W-:Y:S01]  /*14a20*/  ISETP.GT.AND P0, PT, R0, 0x8, P1 ;  /* 0x000000080000780c */ /* 0x000fe20000f04270 */
[----:B--2---:R-:W-:-:S05]  /*14a30*/  FMUL R8, R8, R2 ;  /* 0x0000000208087220 */ /* 0x004fca0000400000 */
[----:B------:R-:W-:-:S07]  /*14a40*/  F2FP.F16.F32.PACK_AB R8, RZ, R8 ;  /* 0x00000008ff08723e */ /* 0x000fce00000000ff */
[----:B------:R0:W-:Y:S04]  /*14a50*/  @P0 STG.E.U16 desc[UR36][R6.64+0x2], R8 ;  /* 0x0000020806000986 */ /* 0x0001e8000c101524 */
[----:B0-----:R-:W2:Y:S01]  /*14a60*/  LDL.LU R8, [R1+0x10] ;  /* 0x0000100001087983 */ /* 0x001ea20000300800 */
[----:B------:R-:W-:-:S04]  /*14a70*/  ISETP.GT.AND P0, PT, R3, 0x8, PT ;  /* 0x000000080300780c */ /* 0x000fc80003f04270 */
[----:B------:R-:W-:Y:S01]  /*14a80*/  ISETP.GT.AND P1, PT, R0, RZ, P0 ;  /* 0x000000ff0000720c */ /* 0x000fe20000724270 */
        /* <DEDUP_REMOVED lines=10> */
[----:B------:R-:W-:Y:S01]  /*14b30*/  ISETP.GT.AND P0, PT, R0, 0x8, P0 ;  /* 0x000000080000780c */ /* 0x000fe20000704270 */
        /* <DEDUP_REMOVED lines=75> */
[----:B------:R-:W-:Y:S01]  /*14ff0*/  ISETP.GT.AND P1, PT, R3, 0x28, PT ;  /* 0x000000280300780c */ /* 0x000fe20003f24270 */
[-C--:B---3--:R-:W-:Y:S01]  /*15000*/  FMUL R9, R9, R2.reuse ;  /* 0x0000000209097220 */ /* 0x088fe20000400000 */
[----:B------:R-:W-:Y:S01]  /*15010*/  ISETP.GT.AND P3, PT, R3, 0x29, PT ;  /* 0x000000290300780c */ /* 0x000fe20003f64270 */
[-C--:B------:R-:W-:Y:S01]  /*15020*/  FMUL R155, R155, R2.reuse ;  /* 0x000000029b9b7220 */ /* 0x080fe20000400000 */
[----:B------:R-:W-:Y:S01]  /*15030*/  ISETP.GT.AND P0, PT, R0, RZ, P1 ;  /* 0x000000ff0000720c */ /* 0x000fe20000f04270 */
[-C--:B------:R-:W-:Y:S01]  /*15040*/  FMUL R154, R154, R2.reuse ;  /* 0x000000029a9a7220 */ /* 0x080fe20000400000 */
[----:B------:R-:W-:Y:S01]  /*15050*/  ISETP.GT.AND P2, PT, R0, RZ, P3 ;  /* 0x000000ff0000720c */ /* 0x000fe20001f44270 */
[-C--:B------:R-:W-:Y:S01]  /*15060*/  FMUL R153, R153, R2.reuse ;  /* 0x0000000299997220 */ /* 0x080fe20000400000 */
[----:B------:R-:W-:Y:S01]  /*15070*/  F2FP.F16.F32.PACK_AB R9, RZ, R9 ;  /* 0x00000009ff09723e */ /* 0x000fe200000000ff */
[-C--:B------:R-:W-:Y:S01]  /*15080*/  FMUL R152, R152, R2.reuse ;  /* 0x0000000298987220 */ /* 0x080fe20000400000 */
[-C--:B------:R-:W-:Y:S01]  /*15090*/  FMUL R23, R23, R2.reuse ;  /* 0x0000000217177220 */ /* 0x080fe20000400000 */
[-C--:B------:R-:W-:Y:S01]  /*150a0*/  FMUL R22, R22, R2.reuse ;  /* 0x0000000216167220 */ /* 0x080fe20000400000 */
[----:B------:R-:W-:Y:S01]  /*150b0*/  PRMT R146, R9, 0x7610, R146 ;  /* 0x0000761009927816 */ /* 0x000fe20000000092 */
[-C--:B------:R-:W-:Y:S01]  /*150c0*/  FMUL R21, R21, R2.reuse ;  /* 0x0000000215157220 */ /* 0x080fe20000400000 */
[----:B------:R-:W-:Y:S01]  /*150d0*/  ISETP.GT.AND P1, PT, R0, 0x8, P1 ;  /* 0x000000080000780c */ /* 0x000fe20000f24270 */
[-C--:B------:R-:W-:Y:S01]  /*150e0*/  FMUL R20, R20, R2.reuse ;  /* 0x0000000214147220 */ /* 0x080fe20000400000 */
[-C--:B------:R-:W-:Y:S01]  /*150f0*/  FMUL R19, R19, R2.reuse ;  /* 0x0000000213137220 */ /* 0x080fe20000400000 */
[----:B------:R-:W-:Y:S01]  /*15100*/  @P0 STG.E.U16 desc[UR36][R4.64+0x50], R146 ;  /* 0x0000509204000986 */ /* 0x000fe2000c101524 */
[----:B------:R-:W-:Y:S01]  /*15110*/  ISETP.GT.AND P3, PT, R0, 0x8, P3 ;  /* 0x000000080000780c */ /* 0x000fe20001f64270 */
[-C--:B------:R-:W-:Y:S01]  /*15120*/  FMUL R18, R18, R2.reuse ;  /* 0x0000000212127220 */ /* 0x080fe20000400000 */
[----:B------:R-:W-:Y:S01]  /*15130*/  ISETP.GT.AND P0, PT, R3, 0x31, PT ;  /* 0x000000310300780c */ /* 0x000fe20003f04270 */
[-C--:B----4-:R-:W-:Y:S01]  /*15140*/  FMUL R10, R10, R2.reuse ;  /* 0x000000020a0a7220 */ /* 0x090fe20000400000 */
[----:B------:R-:W-:Y:S01]  /*15150*/  F2FP.F16.F32.PACK_AB R155, RZ, R155 ;  /* 0x0000009bff9b723e */ /* 0x000fe200000000ff */
[-C--:B------:R-:W-:Y:S01]  /*15160*/  FMUL R11, R11, R2.reuse ;  /* 0x000000020b0b7220 */ /* 0x080fe20000400000 */
[----:B------:R-:W-:Y:S01]  /*15170*/  ISETP.GT.AND P4, PT, R0, RZ, P0 ;  /* 0x000000ff0000720c */ /* 0x000fe20000784270 */
[----:B------:R-:W-:Y:S01]  /*15180*/  FMUL R12, R12, R2 ;  /* 0x000000020c0c7220 */ /* 0x000fe20000400000 */
[----:B------:R-:W-:Y:S01]  /*15190*/  F2FP.F16.F32.PACK_AB R154, RZ, R154 ;  /* 0x0000009aff9a723e */ /* 0x000fe200000000ff */
[-C--:B------:R-:W-:Y:S01]  /*151a0*/  FMUL R13, R13, R2.reuse ;  /* 0x000000020d0d7220 */ /* 0x080fe20000400000 */
[----:B------:R-:W-:Y:S01]  /*151b0*/  F2FP.F16.F32.PACK_AB R153, RZ, R153 ;  /* 0x00000099ff99723e */ /* 0x000fe200000000ff */
        /* <DEDUP_REMOVED lines=14> */
[----:B------:R-:W3:Y:S01]  /*152a0*/  LDL.LU R144, [R1+0x230] ;  /* 0x0002300001907983 */ /* 0x000ee20000300800 */
[----:B------:R-:W-:Y:S01]  /*152b0*/  F2FP.F16.F32.PACK_AB R10, RZ, R10 ;  /* 0x0000000aff0a723e */ /* 0x000fe200000000ff */
[----:B------:R-:W-:Y:S01]  /*152c0*/  FMUL R237, R145, R2 ;  /* 0x0000000291ed7220 */ /* 0x000fe20000400000 */
[----:B------:R-:W-:Y:S01]  /*152d0*/  F2FP.F16.F32.PACK_AB R14, RZ, R14 ;  /* 0x0000000eff0e723e */ /* 0x000fe200000000ff */
[----:B------:R-:W4:Y:S01]  /*152e0*/  LDL.LU R145, [R1+0x22c] ;  /* 0x00022c0001917983 */ /* 0x000f220000300800 */
[----:B------:R-:W-:Y:S01]  /*152f0*/  F2FP.F16.F32.PACK_AB R15, RZ, R15 ;  /* 0x0000000fff0f723e */ /* 0x000fe200000000ff */
[----:B------:R-:W-:Y:S01]  /*15300*/  FMUL R207, R207, R2 ;  /* 0x00000002cfcf7220 */ /* 0x000fe20000400000 */
[----:B------:R-:W-:Y:S01]  /*15310*/  F2FP.F16.F32.PACK_AB R203, RZ, R203 ;  /* 0x000000cbffcb723e */ /* 0x000fe200000000ff */
[----:B------:R-:W3:Y:S01]  /*15320*/  LDL.LU R9, [R1+0x1f8] ;  /* 0x0001f80001097983 */ /* 0x000ee20000300800 */
[----:B------:R-:W-:Y:S01]  /*15330*/  F2FP.F16.F32.PACK_AB R200, RZ, R200 ;  /* 0x000000c8ffc8723e */ /* 0x000fe200000000ff */
[-C--:B------:R-:W-:Y:S01]  /*15340*/  FMUL R206, R206, R2.reuse ;  /* 0x00000002cece7220 */ /* 0x080fe20000400000 */
[----:B------:R-:W-:Y:S01]  /*15350*/  F2FP.F16.F32.PACK_AB R201, RZ, R201 ;  /* 0x000000c9ffc9723e */ /* 0x000fe200000000ff */
[-C--:B------:R-:W-:Y:S01]  /*15360*/  FMUL R204, R204, R2.reuse ;  /* 0x00000002cccc7220 */ /* 0x080fe20000400000 */
[----:B------:R-:W-:Y:S01]  /*15370*/  F2FP.F16.F32.PACK_AB R207, RZ, R207 ;  /* 0x000000cfffcf723e */ /* 0x000fe200000000ff */
[----:B------:R-:W-:Y:S01]  /*15380*/  FMUL R205, R205, R2 ;  /* 0x00000002cdcd7220 */ /* 0x000fe20000400000 */
[----:B------:R-:W-:Y:S01]  /*15390*/  F2FP.F16.F32.PACK_AB R206, RZ, R206 ;  /* 0x000000ceffce723e */ /* 0x000fe200000000ff */
[----:B------:R-:W-:Y:S01]  /*153a0*/  FMUL R211, R211, R2 ;  /* 0x00000002d3d37220 */ /* 0x000fe20000400000 */
        /* <DEDUP_REMOVED lines=53> */
[-C--:B------:R-:W-:Y:S01]  /*15700*/  FMUL R233, R233, R2.reuse ;  /* 0x00000002e9e97220 */ /* 0x080fe20000400000 */
[-C--:B------:R-:W-:Y:S01]  /*15710*/  FMUL R147, R147, R2.reuse ;  /* 0x0000000293937220 */ /* 0x080fe20000400000 */
[-C--:B------:R-:W-:Y:S01]  /*15720*/  FMUL R148, R148, R2.reuse ;  /* 0x0000000294947220 */ /* 0x080fe20000400000 */
[-C--:B--2---:R-:W-:Y:S01]  /*15730*/  FMUL R8, R8, R2.reuse ;  /* 0x0000000208087220 */ /* 0x084fe20000400000 */
[----:B------:R-:W-:Y:S01]  /*15740*/  FMUL R149, R149, R2 ;  /* 0x0000000295957220 */ /* 0x000fe20000400000 */
[----:B------:R-:W-:Y:S01]  /*15750*/  F2FP.F16.F32.PACK_AB R236, RZ, R236 ;  /* 0x000000ecffec723e */ /* 0x000fe200000000ff */
[-C--:B------:R-:W-:Y:S01]  /*15760*/  FMUL R150, R150, R2.reuse ;  /* 0x0000000296967220 */ /* 0x080fe20000400000 */
[----:B------:R-:W-:Y:S01]  /*15770*/  F2FP.F16.F32.PACK_AB R237, RZ, R237 ;  /* 0x000000edffed723e */ /* 0x000fe200000000ff */
[----:B------:R-:W-:Y:S01]  /*15780*/  FMUL R151, R151, R2 ;  /* 0x0000000297977220 */ /* 0x000fe20000400000 */
[----:B------:R-:W-:Y:S01]  /*15790*/  F2FP.F16.F32.PACK_AB R8, RZ, R8 ;  /* 0x00000008ff08723e */ /* 0x000fe200000000ff */
[-C--:B------:R-:W-:Y:S01]  /*157a0*/  FMUL R17, R17, R2.reuse ;  /* 0x0000000211117220 */ /* 0x080fe20000400000 */
[-C--:B------:R-:W-:Y:S01]  /*157b0*/  FMUL R16, R16, R2.reuse ;  /* 0x0000000210107220 */ /* 0x080fe20000400000 */
[-C--:B------:R-:W-:Y:S01]  /*157c0*/  FMUL R156, R156, R2.reuse ;  /* 0x000000029c9c7220 */ /* 0x080fe20000400000 */
[-C--:B------:R-:W-:Y:S01]  /*157d0*/  FMUL R157, R157, R2.reuse ;  /* 0x000000029d9d7220 */ /* 0x080fe20000400000 */
[----:B------:R0:W-:Y:S01]  /*157e0*/  @P2 STG.E.U16 desc[UR36][R4.64+0x52], R8 ;  /* 0x0000520804002986 */ /* 0x0001e2000c101524 */
[----:B------:R-:W-:Y:S01]  /*157f0*/  ISETP.GT.AND P2, PT, R3, 0x30, PT ;  /* 0x000000300300780c */ /* 0x000fe20003f44270 */
[-C--:B------:R-:W-:Y:S01]  /*15800*/  FMUL R158, R158, R2.reuse ;  /* 0x000000029e9e7220 */ /* 0x080fe20000400000 */
[-C--:B------:R-:W-:Y:S01]  /*15810*/  FMUL R159, R159, R2.reuse ;  /* 0x000000029f9f7220 */ /* 0x080fe20000400000 */
[----:B------:R-:W-:Y:S01]  /*15820*/  FMUL R160, R160, R2 ;  /* 0x00000002a0a07220 */ /* 0x000fe20000400000 */
[C---:B------:R-:W-:Y:S01]  /*15830*/  ISETP.GT.AND P5, PT, R0.reuse, RZ, P2 ;  /* 0x000000ff0000720c */ /* 0x040fe200017a4270 */
[----:B------:R-:W-:Y:S01]  /*15840*/  @P1 STG.E.U16 desc[UR36][R6.64+0x50], R155 ;  /* 0x0000509b06001986 */ /* 0x000fe2000c101524 */
[----:B------:R-:W-:-:S02]  /*15850*/  ISETP.GT.AND P1, PT, R0, 0x8, P2 ;  /* 0x000000080000780c */ /* 0x000fc40001724270 */
[C---:B------:R-:W-:Y:S01]  /*15860*/  ISETP.GT.AND P2, PT, R3.reuse, 0x38, PT ;  /* 0x000000380300780c */ /* 0x040fe20003f44270 */
[----:B------:R-:W-:Y:S01]  /*15870*/  @P3 STG.E.U16 desc[UR36][R6.64+0x52], R154 ;  /* 0x0000529a06003986 */ /* 0x000fe2000c101524 */
[----:B------:R-:W-:Y:S02]  /*15880*/  ISETP.GT.AND P3, PT, R0, 0x8, P0 ;  /* 0x000000080000780c */ /* 0x000fe40000764270 */
[----:B------:R-:W-:Y:S01]  /*15890*/  ISETP.GT.AND P0, PT, R3, 0x39, PT ;  /* 0x000000390300780c */ /* 0x000fe20003f04270 */
[-C--:B------:R-:W-:Y:S01]  /*158a0*/  FMUL R161, R161, R2.reuse ;  /* 0x00000002a1a17220 */ /* 0x080fe20000400000 */
[-C--:B------:R-:W-:Y:S01]  /*158b0*/  FMUL R162, R162, R2.reuse ;  /* 0x00000002a2a27220 */ /* 0x080fe20000400000 */
[-C--:B------:R-:W-:Y:S01]  /*158c0*/  FMUL R163, R163, R2.reuse ;  /* 0x00000002a3a37220 */ /* 0x080fe20000400000 */
[----:B------:R-:W-:Y:S01]  /*158d0*/  FMUL R164, R164, R2 ;  /* 0x00000002a4a47220 */ /* 0x000fe20000400000 */
[----:B------:R-:W-:Y:S01]  /*158e0*/  @P5 STG.E.U16 desc[UR36][R4.64+0x60], R153 ;  /* 0x0000609904005986 */ /* 0x000fe2000c101524 */
[----:B------:R-:W-:-:S03]  /*158f0*/  ISETP.GT.AND P5, PT, R0, RZ, P2 ;  /* 0x000000ff0000720c */ /* 0x000fc600017a4270 */
[----:B------:R-:W-:Y:S01]  /*15900*/  @P4 STG.E.U16 desc[UR36][R4.64+0x62], R152 ;  /* 0x0000629804004986 */ /* 0x000fe2000c101524 */
[----:B------:R-:W-:-:S03]  /*15910*/  ISETP.GT.AND P4, PT, R0, RZ, P0 ;  /* 0x000000ff0000720c */ /* 0x000fc60000784270 */
[----:B------:R-:W-:Y:S01]  /*15920*/  @P1 STG.E.U16 desc[UR36][R6.64+0x60], R23 ;  /* 0x0000601706001986 */ /* 0x000fe2000c101524 */
[C---:B------:R-:W-:Y:S02]  /*15930*/  ISETP.GT.AND P1, PT, R0.reuse, 0x8, P2 ;  /* 0x000000080000780c */ /* 0x040fe40001724270 */
[C---:B------:R-:W-:Y:S01]  /*15940*/  ISETP.GT.AND P2, PT, R3.reuse, 0x40, PT ;  /* 0x000000400300780c */ /* 0x040fe20003f44270 */
[----:B------:R-:W-:Y:S01]  /*15950*/  @P3 STG.E.U16 desc[UR36][R6.64+0x62], R22 ;  /* 0x0000621606003986 */ /* 0x000fe2000c101524 */
[C---:B------:R-:W-:Y:S02]  /*15960*/  ISETP.GT.AND P3, PT, R0.reuse, 0x8, P0 ;  /* 0x000000080000780c */ /* 0x040fe40000764270 */
[----:B------:R-:W-:Y:S01]  /*15970*/  ISETP.GT.AND P0, PT, R3, 0x41, PT ;  /* 0x000000410300780c */ /* 0x000fe20003f04270 */
[----:B------:R-:W-:Y:S01]  /*15980*/  @P5 STG.E.U16 desc[UR36][R4.64+0x70], R21 ;  /* 0x0000701504005986 */ /* 0x000fe2000c101524 */
[----:B------:R-:W-:-:S03]  /*15990*/  ISETP.GT.AND P5, PT, R0, RZ, P2 ;  /* 0x000000ff0000720c */ /* 0x000fc600017a4270 */
[----:B------:R-:W-:Y:S01]  /*159a0*/  @P4 STG.E.U16 desc[UR36][R4.64+0x72], R20 ;  /* 0x0000721404004986 */ /* 0x000fe2000c101524 */
[C---:B------:R-:W-:Y:S02]  /*159b0*/  ISETP.GT.AND P4, PT, R0.reuse, RZ, P0 ;  /* 0x000000ff0000720c */ /* 0x040fe40000784270 */
[----:B0-----:R-:W-:Y:S01]  /*159c0*/  F2FP.F16.F32.PACK_AB R8, RZ, R11 ;  /* 0x0000000bff08723e */ /* 0x001fe200000000ff */
[----:B------:R-:W-:Y:S01]  /*159d0*/  @P1 STG.E.U16 desc[UR36][R6.64+0x70], R19 ;  /* 0x0000701306001986 */ /* 0x000fe2000c101524 */
[C---:B------:R-:W-:Y:S02]  /*159e0*/  ISETP.GT.AND P1, PT, R0.reuse, 0x8, P2 ;  /* 0x000000080000780c */ /* 0x040fe40001724270 */
[C---:B------:R-:W-:Y:S01]  /*159f0*/  ISETP.GT.AND P2, PT, R3.reuse, 0x48, PT ;  /* 0x000000480300780c */ /* 0x040fe20003f44270 */
[----:B------:R-:W-:Y:S01]  /*15a00*/  @P3 STG.E.U16 desc[UR36][R6.64+0x72], R18 ;  /* 0x0000721206003986 */ /* 0x000fe2000c101524 */
[C---:B------:R-:W-:Y:S02]  /*15a10*/  ISETP.GT.AND P3, PT, R0.reuse, 0x8, P0 ;  /* 0x000000080000780c */ /* 0x040fe40000764270 */
[----:B------:R-:W-:Y:S01]  /*15a20*/  ISETP.GT.AND P0, PT, R3, 0x49, PT ;  /* 0x000000490300780c */ /* 0x000fe20003f04270 */
[----:B------:R0:W-:Y:S01]  /*15a30*/  @P5 STG.E.U16 desc[UR36][R4.64+0x80], R10 ;  /* 0x0000800a04005986 */ /* 0x0001e2000c101524 */
[----:B------:R-:W-:-:S03]  /*15a40*/  ISETP.GT.AND P5, PT, R0, RZ, P2 ;  /* 0x000000ff0000720c */ /* 0x000fc600017a4270 */
[----:B------:R1:W-:Y:S01]  /*15a50*/  @P4 STG.E.U16 desc[UR36][R4.64+0x82], R8 ;  /* 0x0000820804004986 */ /* 0x0003e2000c101524 */
[----:B------:R-:W-:Y:S01]  /*15a60*/  ISETP.GT.AND P4, PT, R0, RZ, P0 ;  /* 0x000000ff0000720c */ /* 0x000fe20000784270 */
[-C--:B------:R-:W-:Y:S01]  /*15a70*/  FMUL R165, R165, R2.reuse ;  /* 0x00000002a5a57220 */ /* 0x080fe20000400000 */
[-C--:B------:R-:W-:Y:S01]  /*15a80*/  FMUL R166, R166, R2.reuse ;  /* 0x00000002a6a67220 */ /* 0x080fe20000400000 */
[-C--:B------:R-:W-:Y:S01]  /*15a90*/  FMUL R167, R167, R2.reuse ;  /* 0x00000002a7a77220 */ /* 0x080fe20000400000 */
[-C--:B------:R-:W-:Y:S01]  /*15aa0*/  FMUL R168, R168, R2.reuse ;  /* 0x00000002a8a87220 */ /* 0x080fe20000400000 */
[-C--:B------:R-:W-:Y:S01]  /*15ab0*/  FMUL R169, R169, R2.reuse ;  /* 0x00000002a9a97220 */ /* 0x080fe20000400000 */
[----:B------:R-:W-:Y:S01]  /*15ac0*/  FMUL R170, R170, R2 ;  /* 0x00000002aaaa7220 */ /* 0x000fe20000400000 */
[----:B0-----:R-:W-:Y:S01]  /*15ad0*/  F2FP.F16.F32.PACK_AB R10, RZ, R12 ;  /* 0x0000000cff0a723e */ /* 0x001fe200000000ff */
[-C--:B------:R-:W-:Y:S01]  /*15ae0*/  FMUL R171, R171, R2.reuse ;  /* 0x00000002abab7220 */ /* 0x080fe20000400000 */
[-C--:B------:R-:W-:Y:S01]  /*15af0*/  FMUL R172, R172, R2.reuse ;  /* 0x00000002acac7220 */ /* 0x080fe20000400000 */
[----:B------:R-:W-:Y:S01]  /*15b00*/  FMUL R173, R173, R2 ;  /* 0x00000002adad7220 */ /* 0x000fe20000400000 */
[----:B-1----:R-:W-:Y:S01]  /*15b10*/  F2FP.F16.F32.PACK_AB R8, RZ, R13 ;  /* 0x0000000dff08723e */ /* 0x002fe200000000ff */
[----:B------:R-:W-:Y:S01]  /*15b20*/  @P1 STG.E.U16 desc[UR36][R6.64+0x80], R10 ;  /* 0x0000800a06001986 */ /* 0x000fe2000c101524 */
[----:B------:R-:W-:-:S02]  /*15b30*/  ISETP.GT.AND P1, PT, R0, 0x8, P2 ;  /* 0x000000080000780c */ /* 0x000fc40001724270 */
[C---:B------:R-:W-:Y:S01]  /*15b40*/  ISETP.GT.AND P2, PT, R3.reuse, 0x50, PT ;  /* 0x000000500300780c */ /* 0x040fe20003f44270 */
[----:B------:R0:W-:Y:S01]  /*15b50*/  @P3 STG.E.U16 desc[UR36][R6.64+0x82], R8 ;  /* 0x0000820806003986 */ /* 0x0001e2000c101524 */
        /* <DEDUP_REMOVED lines=10> */
[----:B------:R0:W-:Y:S01]  /*15c00*/  @P3 STG.E.U16 desc[UR36][R6.64+0x92], R8 ;  /* 0x0000920806003986 */ /* 0x0001e2000c101524 */
[C---:B------:R-:W-:Y:S02]  /*15c10*/  ISETP.GT.AND P3, PT, R0.reuse, 0x8, P0 ;  /* 0x000000080000780c */ /* 0x040fe40000764270 */
[----:B------:R-:W-:Y:S01]  /*15c20*/  ISETP.GT.AND P0, PT, R3, 0x59, PT ;  /* 0x000000590300780c */ /* 0x000fe20003f04270 */
        /* <DEDUP_REMOVED lines=74> */
[----:B------:R-:W-:Y:S01]  /*160d0*/  F2FP.F16.F32.PACK_AB R234, RZ, R234 ;  /* 0x000000eaffea723e */ /* 0x000fe200000000ff */
[----:B------:R-:W-:Y:S01]  /*160e0*/  @P1 STG.E.U16 desc[UR36][R6.64+0x110], R235 ;  /* 0x000110eb06001986 */ /* 0x000fe2000c101524 */
[----:B------:R-:W-:Y:S02]  /*160f0*/  F2FP.F16.F32.PACK_AB R232, RZ, R232 ;  /* 0x000000e8ffe8723e */ /* 0x000fe400000000ff */
[----:B------:R-:W-:Y:S01]  /*16100*/  F2FP.F16.F32.PACK_AB R233, RZ, R233 ;  /* 0x000000e9ffe9723e */ /* 0x000fe200000000ff */
[----:B------:R-:W-:Y:S01]  /*16110*/  @P3 STG.E.U16 desc[UR36][R6.64+0x112], R234 ;  /* 0x000112ea06003986 */ /* 0x000fe2000c101524 */
[----:B------:R-:W-:Y:S02]  /*16120*/  ISETP.GT.AND P1, PT, R0, 0x8, P2 ;  /* 0x000000080000780c */ /* 0x000fe40001724270 */
[----:B------:R-:W-:Y:S01]  /*16130*/  ISETP.GT.AND P2, PT, R3, 0x98, PT ;  /* 0x000000980300780c */ /* 0x000fe20003f44270 */
[-C--:B------:R-:W-:Y:S01]  /*16140*/  FMUL R174, R174, R2.reuse ;  /* 0x00000002aeae7220 */ /* 0x080fe20000400000 */
[C---:B------:R-:W-:Y:S01]  /*16150*/  ISETP.GT.AND P3, PT, R0.reuse, 0x8, P0 ;  /* 0x000000080000780c */ /* 0x040fe20000764270 */
[----:B------:R-:W-:Y:S01]  /*16160*/  FMUL R175, R175, R2 ;  /* 0x00000002afaf7220 */ /* 0x000fe20000400000 */
[----:B------:R-:W-:Y:S01]  /*16170*/  ISETP.GT.AND P0, PT, R3, 0x99, PT ;  /* 0x000000990300780c */ /* 0x000fe20003f04270 */
[----:B------:R-:W-:Y:S01]  /*16180*/  @P5 STG.E.U16 desc[UR36][R4.64+0x120], R232 ;  /* 0x000120e804005986 */ /* 0x000fe2000c101524 */
[----:B------:R-:W-:-:S03]  /*16190*/  ISETP.GT.AND P5, PT, R0, RZ, P2 ;  /* 0x000000ff0000720c */ /* 0x000fc600017a4270 */
[----:B------:R-:W-:Y:S01]  /*161a0*/  @P4 STG.E.U16 desc[UR36][R4.64+0x122], R233 ;  /* 0x000122e904004986 */ /* 0x000fe2000c101524 */
[----:B------:R-:W-:Y:S02]  /*161b0*/  ISETP.GT.AND P4, PT, R0, RZ, P0 ;  /* 0x000000ff0000720c */ /* 0x000fe40000784270 */
[----:B0-----:R-:W-:Y:S01]  /*161c0*/  F2FP.F16.F32.PACK_AB R8, RZ, R147 ;  /* 0x00000093ff08723e */ /* 0x001fe200000000ff */
[----:B------:R-:W-:Y:S01]  /*161d0*/  FMUL R176, R176, R2 ;  /* 0x00000002b0b07220 */ /* 0x000fe20000400000 */
[----:B------:R-:W-:Y:S01]  /*161e0*/  F2FP.F16.F32.PACK_AB R10, RZ, R148 ;  /* 0x00000094ff0a723e */ /* 0x000fe200000000ff */
[-C--:B------:R-:W-:Y:S01]  /*161f0*/  FMUL R177, R177, R2.reuse ;  /* 0x00000002b1b17220 */ /* 0x080fe20000400000 */
[----:B------:R-:W-:Y:S01]  /*16200*/  FMUL R178, R178, R2 ;  /* 0x00000002b2b27220 */ /* 0x000fe20000400000 */
[----:B------:R0:W-:Y:S01]  /*16210*/  @P1 STG.E.U16 desc[UR36][R6.64+0x120], R8 ;  /* 0x0001200806001986 */ /* 0x0001e2000c101524 */
[C---:B------:R-:W-:Y:S02]  /*16220*/  ISETP.GT.AND P1, PT, R0.reuse, 0x8, P2 ;  /* 0x000000080000780c */ /* 0x040fe40001724270 */
[----:B------:R-:W-:Y:S01]  /*16230*/  ISETP.GT.AND P2, PT, R3, 0xa0, PT ;  /* 0x000000a00300780c */ /* 0x000fe20003f44270 */
[----:B------:R1:W-:Y:S01]  /*16240*/  @P3 STG.E.U16 desc[UR36][R6.64+0x122], R10 ;  /* 0x0001220a06003986 */ /* 0x0003e2000c101524 */
[----:B------:R-:W-:-:S02]  /*16250*/  ISETP.GT.AND P3, PT, R0, 0x8, P0 ;  /* 0x000000080000780c */ /* 0x000fc40000764270 */
[----:B------:R-:W-:Y:S01]  /*16260*/  ISETP.GT.AND P0, PT, R3, 0xa1, PT ;  /* 0x000000a10300780c */ /* 0x000fe20003f04270 */
[----:B------:R-:W-:Y:S01]  /*16270*/  @P5 STG.E.U16 desc[UR36][R4.64+0x130], R236 ;  /* 0x000130ec04005986 */ /* 0x000fe2000c101524 */
[C---:B------:R-:W-:Y:S02]  /*16280*/  ISETP.GT.AND P5, PT, R0.reuse, RZ, P2 ;  /* 0x000000ff0000720c */ /* 0x040fe400017a4270 */
[----:B0-----:R-:W-:Y:S01]  /*16290*/  F2FP.F16.F32.PACK_AB R8, RZ, R149 ;  /* 0x00000095ff08723e */ /* 0x001fe200000000ff */
[----:B------:R-:W-:Y:S01]  /*162a0*/  @P4 STG.E.U16 desc[UR36][R4.64+0x132], R237 ;  /* 0x000132ed04004986 */ /* 0x000fe2000c101524 */
[----:B------:R-:W-:Y:S02]  /*162b0*/  ISETP.GT.AND P4, PT, R0, RZ, P0 ;  /* 0x000000ff0000720c */ /* 0x000fe40000784270 */
[----:B-1----:R-:W-:Y:S01]  /*162c0*/  F2FP.F16.F32.PACK_AB R10, RZ, R150 ;  /* 0x00000096ff0a723e */ /* 0x002fe200000000ff */
[-C--:B------:R-:W-:Y:S01]  /*162d0*/  FMUL R179, R179, R2.reuse ;  /* 0x00000002b3b37220 */ /* 0x080fe20000400000 */
[----:B------:R-:W-:Y:S01]  /*162e0*/  PRMT R11, R8, 0x7610, R11 ;  /* 0x00007610080b7816 */ /* 0x000fe2000000000b */
[-C--:B------:R-:W-:Y:S01]  /*162f0*/  FMUL R180, R180, R2.reuse ;  /* 0x00000002b4b47220 */ /* 0x080fe20000400000 */
[----:B------:R-:W-:Y:S01]  /*16300*/  F2FP.F16.F32.PACK_AB R8, RZ, R151 ;  /* 0x00000097ff08723e */ /* 0x000fe200000000ff */
[----:B------:R-:W-:Y:S01]  /*16310*/  FMUL R181, R181, R2 ;  /* 0x00000002b5b57220 */ /* 0x000fe20000400000 */
[----:B------:R-:W-:Y:S01]  /*16320*/  PRMT R12, R10, 0x7610, R12 ;  /* 0x000076100a0c7816 */ /* 0x000fe2000000000c */
[----:B------:R-:W-:Y:S01]  /*16330*/  @P1 STG.E.U16 desc[UR36][R6.64+0x130], R11 ;  /* 0x0001300b06001986 */ /* 0x000fe2000c101524 */
[----:B------:R-:W-:-:S02]  /*16340*/  PRMT R13, R8, 0x7610, R13 ;  /* 0x00007610080d7816 */ /* 0x000fc4000000000d */
        /* <DEDUP_REMOVED lines=12> */
[----:B------:R-:W-:Y:S01]  /*16410*/  F2FP.F16.F32.PACK_AB R8, RZ, R16 ;  /* 0x00000010ff08723e */ /* 0x000fe200000000ff */
[----:B------:R-:W-:Y:S01]  /*16420*/  FMUL R184, R184, R2 ;  /* 0x00000002b8b87220 */ /* 0x000fe20000400000 */
[----:B------:R-:W-:Y:S01]  /*16430*/  F2FP.F16.F32.PACK_AB R156, RZ, R156 ;  /* 0x0000009cff9c723e */ /* 0x000fe200000000ff */
[----:B------:R-:W-:Y:S01]  /*16440*/  FMUL R185, R185, R2 ;  /* 0x00000002b9b97220 */ /* 0x000fe20000400000 */
[----:B------:R-:W-:Y:S01]  /*16450*/  F2FP.F16.F32.PACK_AB R157, RZ, R157 ;  /* 0x0000009dff9d723e */ /* 0x000fe200000000ff */
[----:B------:R-:W-:Y:S01]  /*16460*/  @P1 STG.E.U16 desc[UR36][R6.64+0x140], R8 ;  /* 0x0001400806001986 */ /* 0x000fe2000c101524 */
[----:B------:R-:W-:Y:S02]  /*16470*/  F2FP.F16.F32.PACK_AB R158, RZ, R158 ;  /* 0x0000009eff9e723e */ /* 0x000fe400000000ff */
[----:B------:R-:W-:Y:S01]  /*16480*/  ISETP.GT.AND P1, PT, R0, 0x8, P2 ;  /* 0x000000080000780c */ /* 0x000fe20001724270 */
[----:B------:R-:W-:Y:S01]  /*16490*/  @P3 STG.E.U16 desc[UR36][R6.64+0x142], R156 ;  /* 0x0001429c06003986 */ /* 0x000fe2000c101524 */
[----:B------:R-:W-:-:S02]  /*164a0*/  ISETP.GT.AND P2, PT, R3, 0xb0, PT ;  /* 0x000000b00300780c */ /* 0x000fc40003f44270 */
[----:B------:R-:W-:Y:S01]  /*164b0*/  ISETP.GT.AND P3, PT, R0, 0x8, P0 ;  /* 0x000000080000780c */ /* 0x000fe20000764270 */
        /* <DEDUP_REMOVED lines=153> */
[----:B------:R-:W-:Y:S01]  /*16e50*/  @P5 STG.E.U16 desc[UR36][R4.64+0x1e0], R193 ;  /* 0x0001e0c104005986 */ /* 0x000fe2000c101524 */
[----:B------:R-:W-:-:S03]  /*16e60*/  ISETP.GT.AND P1, PT, R3, 0xf9, PT ;  /* 0x000000f90300780c */ /* 0x000fc60003f24270 */
[----:B------:R-:W-:Y:S01]  /*16e70*/  @P4 STG.E.U16 desc[UR36][R4.64+0x1e2], R194 ;  /* 0x0001e2c204004986 */ /* 0x000fe2000c101524 */
[C---:B------:R-:W-:Y:S02]  /*16e80*/  ISETP.GT.AND P4, PT, R0.reuse, RZ, P3 ;  /* 0x000000ff0000720c */ /* 0x040fe40001f84270 */
[----:B------:R-:W-:Y:S01]  /*16e90*/  F2FP.F16.F32.PACK_AB R195, RZ, R195 ;  /* 0x000000c3ffc3723e */ /* 0x000fe200000000ff */
[-C--:B------:R-:W-:Y:S01]  /*16ea0*/  FMUL R37, R37, R2.reuse ;  /* 0x0000000225257220 */ /* 0x080fe20000400000 */
[----:B------:R-:W-:Y:S01]  /*16eb0*/  ISETP.GT.AND P5, PT, R0, RZ, P1 ;  /* 0x000000ff0000720c */ /* 0x000fe20000fa4270 */
[----:B------:R-:W-:Y:S01]  /*16ec0*/  FMUL R38, R38, R2 ;  /* 0x0000000226267220 */ /* 0x000fe20000400000 */
[----:B------:R-:W-:Y:S01]  /*16ed0*/  F2FP.F16.F32.PACK_AB R196, RZ, R196 ;  /* 0x000000c4ffc4723e */ /* 0x000fe200000000ff */
[----:B------:R-:W-:Y:S01]  /*16ee0*/  @P2 STG.E.U16 desc[UR36][R6.64+0x1e0], R195 ;  /* 0x0001e0c306002986 */ /* 0x000fe2000c101524 */
[----:B------:R-:W-:Y:S02]  /*16ef0*/  F2FP.F16.F32.PACK_AB R197, RZ, R197 ;  /* 0x000000c5ffc5723e */ /* 0x000fe400000000ff */
[----:B------:R-:W-:Y:S01]  /*16f00*/  ISETP.GT.AND P3, PT, R0, 0x8, P3 ;  /* 0x000000080000780c */ /* 0x000fe20001f64270 */
[-C--:B------:R-:W-:Y:S01]  /*16f10*/  FMUL R39, R39, R2.reuse ;  /* 0x0000000227277220 */ /* 0x080fe20000400000 */
[----:B------:R-:W-:Y:S01]  /*16f20*/  ISETP.GT.AND P2, PT, R3, 0x100, PT ;  /* 0x000001000300780c */ /* 0x000fe20003f44270 */
[-C--:B------:R-:W-:Y:S01]  /*16f30*/  FMUL R40, R40, R2.reuse ;  /* 0x0000000228287220 */ /* 0x080fe20000400000 */
[----:B------:R-:W-:Y:S01]  /*16f40*/  ISETP.GT.AND P1, PT, R0, 0x8, P1 ;  /* 0x000000080000780c */ /* 0x000fe20000f24270 */
[----:B---3--:R-:W-:Y:S01]  /*16f50*/  FMUL R9, R9, R2 ;  /* 0x0000000209097220 */ /* 0x008fe20000400000 */
[----:B------:R-:W-:Y:S01]  /*16f60*/  F2FP.F16.F32.PACK_AB R198, RZ, R198 ;  /* 0x000000c6ffc6723e */ /* 0x000fe200000000ff */
[----:B------:R-:W-:Y:S01]  /*16f70*/  @P0 STG.E.U16 desc[UR36][R6.64+0x1e2], R196 ;  /* 0x0001e2c406000986 */ /* 0x000fe2000c101524 */
[----:B------:R-:W-:-:S03]  /*16f80*/  ISETP.GT.AND P0, PT, R3, 0x101, PT ;  /* 0x000001010300780c */ /* 0x000fc60003f04270 */
[----:B------:R-:W-:Y:S01]  /*16f90*/  @P4 STG.E.U16 desc[UR36][R4.64+0x1f0], R197 ;  /* 0x0001f0c504004986 */ /* 0x000fe2000c101524 */
[C---:B------:R-:W-:Y:S02]  /*16fa0*/  ISETP.GT.AND P4, PT, R0.reuse, RZ, P2 ;  /* 0x000000ff0000720c */ /* 0x040fe40001784270 */
[----:B------:R-:W-:Y:S01]  /*16fb0*/  F2FP.F16.F32.PACK_AB R9, RZ, R9 ;  /* 0x00000009ff09723e */ /* 0x000fe200000000ff */
[----:B------:R-:W-:Y:S01]  /*16fc0*/  @P5 STG.E.U16 desc[UR36][R4.64+0x1f2], R198 ;  /* 0x0001f2c604005986 */ /* 0x000fe2000c101524 */
[----:B------:R-:W-:Y:S02]  /*16fd0*/  F2FP.F16.F32.PACK_AB R199, RZ, R199 ;  /* 0x000000c7ffc7723e */ /* 0x000fe400000000ff */
[C---:B------:R-:W-:Y:S01]  /*16fe0*/  ISETP.GT.AND P5, PT, R0.reuse, RZ, P0 ;  /* 0x000000ff0000720c */ /* 0x040fe200007a4270 */
[----:B------:R-:W-:Y:S01]  /*16ff0*/  @P3 STG.E.U16 desc[UR36][R6.64+0x1f0], R9 ;  /* 0x0001f00906003986 */ /* 0x000fe2000c101524 */
[----:B------:R-:W-:Y:S02]  /*17000*/  F2FP.F16.F32.PACK_AB R24, RZ, R24 ;  /* 0x00000018ff18723e */ /* 0x000fe400000000ff */
[----:B------:R-:W-:Y:S01]  /*17010*/  ISETP.GT.AND P2, PT, R0, 0x8, P2 ;  /* 0x000000080000780c */ /* 0x000fe20001744270 */
[----:B------:R-:W-:Y:S01]  /*17020*/  @P1 STG.E.U16 desc[UR36][R6.64+0x1f2], R199 ;  /* 0x0001f2c706001986 */ /* 0x000fe2000c101524 */
[----:B------:R-:W-:-:S02]  /*17030*/  ISETP.GT.AND P1, PT, R3, 0x108, PT ;  /* 0x000001080300780c */ /* 0x000fc40003f24270 */
[----:B------:R-:W-:Y:S01]  /*17040*/  F2FP.F16.F32.PACK_AB R25, RZ, R25 ;  /* 0x00000019ff19723e */ /* 0x000fe200000000ff */
[----:B------:R-:W-:Y:S01]  /*17050*/  @P4 STG.E.U16 desc[UR36][R4.64+0x200], R24 ;  /* 0x0002001804004986 */ /* 0x000fe2000c101524 */
[C---:B------:R-:W-:Y:S02]  /*17060*/  ISETP.GT.AND P3, PT, R0.reuse, 0x8, P0 ;  /* 0x000000080000780c */ /* 0x040fe40000764270 */
[----:B------:R-:W-:Y:S01]  /*17070*/  ISETP.GT.AND P0, PT, R3, 0x109, PT ;  /* 0x000001090300780c */ /* 0x000fe20003f04270 */
[----:B------:R-:W-:Y:S01]  /*17080*/  FMUL R41, R41, R2 ;  /* 0x0000000229297220 */ /* 0x000fe20000400000 */
[C---:B------:R-:W-:Y:S01]  /*17090*/  ISETP.GT.AND P4, PT, R0.reuse, RZ, P1 ;  /* 0x000000ff0000720c */ /* 0x040fe20000f84270 */
[----:B------:R-:W-:Y:S01]  /*170a0*/  @P5 STG.E.U16 desc[UR36][R4.64+0x202], R25 ;  /* 0x0002021904005986 */ /* 0x000fe2000c101524 */
[----:B------:R-:W-:Y:S02]  /*170b0*/  F2FP.F16.F32.PACK_AB R26, RZ, R26 ;  /* 0x0000001aff1a723e */ /* 0x000fe400000000ff */
[----:B------:R-:W-:Y:S01]  /*170c0*/  ISETP.GT.AND P5, PT, R0, RZ, P0 ;  /* 0x000000ff0000720c */ /* 0x000fe200007a4270 */
[----:B------:R-:W-:Y:S01]  /*170d0*/  FMUL R42, R42, R2 ;  /* 0x000000022a2a7220 */ /* 0x000fe20000400000 */
[----:B------:R-:W-:Y:S01]  /*170e0*/  F2FP.F16.F32.PACK_AB R27, RZ, R27 ;  /* 0x0000001bff1b723e */ /* 0x000fe200000000ff */
[----:B------:R-:W-:Y:S01]  /*170f0*/  @P2 STG.E.U16 desc[UR36][R6.64+0x200], R26 ;  /* 0x0002001a06002986 */ /* 0x000fe2000c101524 */
[----:B------:R-:W-:-:S02]  /*17100*/  F2FP.F16.F32.PACK_AB R28, RZ, R28 ;  /* 0x0000001cff1c723e */ /* 0x000fc400000000ff */
[C---:B------:R-:W-:Y:S01]  /*17110*/  ISETP.GT.AND P2, PT, R0.reuse, 0x8, P1 ;  /* 0x000000080000780c */ /* 0x040fe20000f44270 */
[----:B------:R-:W-:Y:S01]  /*17120*/  FMUL R43, R43, R2 ;  /* 0x000000022b2b7220 */ /* 0x000fe20000400000 */
[C---:B------:R-:W-:Y:S01]  /*17130*/  ISETP.GT.AND P1, PT, R3.reuse, 0x110, PT ;  /* 0x000001100300780c */ /* 0x040fe20003f24270 */
[----:B------:R-:W-:Y:S01]  /*17140*/  @P3 STG.E.U16 desc[UR36][R6.64+0x202], R27 ;  /* 0x0002021b06003986 */ /* 0x000fe2000c101524 */
[----:B------:R-:W-:Y:S02]  /*17150*/  F2FP.F16.F32.PACK_AB R29, RZ, R29 ;  /* 0x0000001dff1d723e */ /* 0x000fe400000000ff */
[C---:B------:R-:W-:Y:S01]  /*17160*/  ISETP.GT.AND P3, PT, R0.reuse, 0x8, P0 ;  /* 0x000000080000780c */ /* 0x040fe20000764270 */
[----:B------:R-:W-:Y:S01]  /*17170*/  @P4 STG.E.U16 desc[UR36][R4.64+0x210], R28 ;  /* 0x0002101c04004986 */ /* 0x000fe2000c101524 */
[----:B------:R-:W-:Y:S02]  /*17180*/  ISETP.GT.AND P0, PT, R3, 0x111, PT ;  /* 0x000001110300780c */ /* 0x000fe40003f04270 */
[----:B------:R-:W-:Y:S01]  /*17190*/  ISETP.GT.AND P4, PT, R0, RZ, P1 ;  /* 0x000000ff0000720c */ /* 0x000fe20000f84270 */
[----:B------:R-:W-:Y:S01]  /*171a0*/  @P5 STG.E.U16 desc[UR36][R4.64+0x212], R29 ;  /* 0x0002121d04005986 */ /* 0x000fe2000c101524 */
[----:B------:R-:W-:-:S02]  /*171b0*/  F2FP.F16.F32.PACK_AB R30, RZ, R30 ;  /* 0x0000001eff1e723e */ /* 0x000fc400000000ff */
[----:B------:R-:W-:Y:S01]  /*171c0*/  ISETP.GT.AND P5, PT, R0, RZ, P0 ;  /* 0x000000ff0000720c */ /* 0x000fe200007a4270 */
[----:B------:R-:W-:Y:S01]  /*171d0*/  FMUL R44, R44, R2 ;  /* 0x000000022c2c7220 */ /* 0x000fe20000400000 */
[----:B------:R-:W-:Y:S01]  /*171e0*/  F2FP.F16.F32.PACK_AB R31, RZ, R31 ;  /* 0x0000001fff1f723e */ /* 0x000fe200000000ff */
[----:B------:R-:W-:Y:S01]  /*171f0*/  @P2 STG.E.U16 desc[UR36][R6.64+0x210], R30 ;  /* 0x0002101e06002986 */ /* 0x000fe2000c101524 */
[----:B------:R-:W-:Y:S02]  /*17200*/  F2FP.F16.F32.PACK_AB R32, RZ, R32 ;  /* 0x00000020ff20723e */ /* 0x000fe400000000ff */
[----:B------:R-:W-:Y:S01]  /*17210*/  ISETP.GT.AND P2, PT, R0, 0x8, P1 ;  /* 0x000000080000780c */ /* 0x000fe20000f44270 */
[----:B------:R-:W-:Y:S01]  /*17220*/  FMUL R45, R45, R2 ;  /* 0x000000022d2d7220 */ /* 0x000fe20000400000 */
[----:B------:R-:W-:Y:S01]  /*17230*/  ISETP.GT.AND P1, PT, R3, 0x118, PT ;  /* 0x000001180300780c */ /* 0x000fe20003f24270 */
[----:B------:R-:W-:Y:S01]  /*17240*/  @P3 STG.E.U16 desc[UR36][R6.64+0x212], R31 ;  /* 0x0002121f06003986 */ /* 0x000fe2000c101524 */
[----:B------:R-:W-:-:S02]  /*17250*/  F2FP.F16.F32.PACK_AB R33, RZ, R33 ;  /* 0x00000021ff21723e */ /* 0x000fc400000000ff */
[C---:B------:R-:W-:Y:S01]  /*17260*/  ISETP.GT.AND P3, PT, R0.reuse, 0x8, P0 ;  /* 0x000000080000780c */ /* 0x040fe20000764270 */
[----:B------:R-:W-:Y:S01]  /*17270*/  @P4 STG.E.U16 desc[UR36][R4.64+0x220], R32 ;  /* 0x0002202004004986 */ /* 0x000fe2000c101524 */
[----:B------:R-:W-:Y:S02]  /*17280*/  ISETP.GT.AND P0, PT, R3, 0x119, PT ;  /* 0x000001190300780c */ /* 0x000fe40003f04270 */
        /* <DEDUP_REMOVED lines=82> */
[----:B------:R-:W-:Y:S01]  /*177b0*/  F2FP.F16.F32.PACK_AB R54, RZ, R54 ;  /* 0x00000036ff36723e */ /* 0x000fe200000000ff */
[-C--:B------:R-:W-:Y:S01]  /*177c0*/  FMUL R56, R56, R2.reuse ;  /* 0x0000000238387220 */ /* 0x080fe20000400000 */
[----:B------:R-:W-:Y:S01]  /*177d0*/  ISETP.GT.AND P5, PT, R0, RZ, P0 ;  /* 0x000000ff0000720c */ /* 0x000fe200007a4270 */
[----:B------:R-:W-:Y:S01]  /*177e0*/  FMUL R57, R57, R2 ;  /* 0x0000000239397220 */ /* 0x000fe20000400000 */
[----:B------:R-:W-:Y:S01]  /*177f0*/  F2FP.F16.F32.PACK_AB R55, RZ, R55 ;  /* 0x00000037ff37723e */ /* 0x000fe200000000ff */
[----:B------:R-:W-:Y:S01]  /*17800*/  @P2 STG.E.U16 desc[UR36][R6.64+0x270], R54 ;  /* 0x0002703606002986 */ /* 0x000fe2000c101524 */
[----:B------:R-:W-:-:S02]  /*17810*/  F2FP.F16.F32.PACK_AB R56, RZ, R56 ;  /* 0x00000038ff38723e */ /* 0x000fc400000000ff */
[----:B------:R-:W-:Y:S01]  /*17820*/  ISETP.GT.AND P2, PT, R0, 0x8, P1 ;  /* 0x000000080000780c */ /* 0x000fe20000f44270 */
[-C--:B------:R-:W-:Y:S01]  /*17830*/  FMUL R58, R58, R2.reuse ;  /* 0x000000023a3a7220 */ /* 0x080fe20000400000 */
[C---:B------:R-:W-:Y:S01]  /*17840*/  ISETP.GT.AND P1, PT, R3.reuse, 0x148, PT ;  /* 0x000001480300780c */ /* 0x040fe20003f24270 */
[----:B------:R-:W-:Y:S01]  /*17850*/  @P3 STG.E.U16 desc[UR36][R6.64+0x272], R55 ;  /* 0x0002723706003986 */ /* 0x000fe2000c101524 */
[----:B------:R-:W-:Y:S02]  /*17860*/  F2FP.F16.F32.PACK_AB R57, RZ, R57 ;  /* 0x00000039ff39723e */ /* 0x000fe400000000ff */
[C---:B------:R-:W-:Y:S01]  /*17870*/  ISETP.GT.AND P3, PT, R0.reuse, 0x8, P0 ;  /* 0x000000080000780c */ /* 0x040fe20000764270 */
[----:B------:R-:W-:Y:S01]  /*17880*/  @P4 STG.E.U16 desc[UR36][R4.64+0x280], R56 ;  /* 0x0002803804004986 */ /* 0x000fe2000c101524 */
[----:B------:R-:W-:Y:S02]  /*17890*/  ISETP.GT.AND P0, PT, R3, 0x149, PT ;  /* 0x000001490300780c */ /* 0x000fe40003f04270 */
[----:B------:R-:W-:Y:S01]  /*178a0*/  ISETP.GT.AND P4, PT, R0, RZ, P1 ;  /* 0x000000ff0000720c */ /* 0x000fe20000f84270 */
[----:B------:R-:W-:Y:S01]  /*178b0*/  FMUL R59, R59, R2 ;  /* 0x000000023b3b7220 */ /* 0x000fe20000400000 */
        /* <DEDUP_REMOVED lines=27> */
[----:B------:R-:W-:Y:S01]  /*17a70*/  FMUL R66, R66, R2 ;  /* 0x0000000242427220 */ /* 0x000fe20000400000 */
[C---:B------:R-:W-:Y:S01]  /*17a80*/  ISETP.GT.AND P1, PT, R3.reuse, 0x158, PT ;  /* 0x000001580300780c */ /* 0x040fe20003f24270 */
[----:B------:R-:W-:Y:S01]  /*17a90*/  @P3 STG.E.U16 desc[UR36][R6.64+0x292], R63 ;  /* 0x0002923f06003986 */ /* 0x000fe2000c101524 */
[----:B------:R-:W-:Y:S02]  /*17aa0*/  F2FP.F16.F32.PACK_AB R65, RZ, R65 ;  /* 0x00000041ff41723e */ /* 0x000fe400000000ff */
[----:B------:R-:W-:Y:S01]  /*17ab0*/  ISETP.GT.AND P3, PT, R0, 0x8, P0 ;  /* 0x000000080000780c */ /* 0x000fe20000764270 */
[----:B------:R-:W2:Y:S01]  /*17ac0*/  LDL.LU R146, [R1+0x228] ;  /* 0x0002280001927983 */ /* 0x000ea20000300800 */
[----:B------:R-:W-:-:S03]  /*17ad0*/  ISETP.GT.AND P0, PT, R3, 0x159, PT ;  /* 0x000001590300780c */ /* 0x000fc60003f04270 */
[----:B------:R-:W-:Y:S01]  /*17ae0*/  @P4 STG.E.U16 desc[UR36][R4.64+0x2a0], R64 ;  /* 0x0002a04004004986 */ /* 0x000fe2000c101524 */
[----:B------:R-:W-:Y:S01]  /*17af0*/  ISETP.GT.AND P4, PT, R0, RZ, P1 ;  /* 0x000000ff0000720c */ /* 0x000fe20000f84270 */
[----:B------:R-:W-:Y:S02]  /*17b00*/  FMUL R67, R67, R2 ;  /* 0x0000000243437220 */ /* 0x000fe40000400000 */
[----:B------:R-:W3:Y:S01]  /*17b10*/  LDL.LU R147, [R1+0x224] ;  /* 0x0002240001937983 */ /* 0x000ee20000300800 */
[----:B------:R-:W-:Y:S01]  /*17b20*/  F2FP.F16.F32.PACK_AB R66, RZ, R66 ;  /* 0x00000042ff42723e */ /* 0x000fe200000000ff */
[-C--:B------:R-:W-:Y:S02]  /*17b30*/  FMUL R68, R68, R2.reuse ;  /* 0x0000000244447220 */ /* 0x080fe40000400000 */
[----:B------:R-:W3:Y:S04]  /*17b40*/  LDL.LU R148, [R1+0x220] ;  /* 0x0002200001947983 */ /* 0x000ee80000300800 */
[----:B------:R-:W3:Y:S04]  /*17b50*/  LDL.LU R149, [R1+0x21c] ;  /* 0x00021c0001957983 */ /* 0x000ee80000300800 */
[----:B------:R-:W-:Y:S01]  /*17b60*/  @P5 STG.E.U16 desc[UR36][R4.64+0x2a2], R65 ;  /* 0x0002a24104005986 */ /* 0x000fe2000c101524 */
[----:B------:R-:W-:Y:S01]  /*17b70*/  ISETP.GT.AND P5, PT, R0, RZ, P0 ;  /* 0x000000ff0000720c */ /* 0x000fe200007a4270 */
[----:B------:R-:W-:Y:S01]  /*17b80*/  FMUL R69, R69, R2 ;  /* 0x0000000245457220 */ /* 0x000fe20000400000 */
[----:B------:R-:W-:Y:S01]  /*17b90*/  F2FP.F16.F32.PACK_AB R67, RZ, R67 ;  /* 0x00000043ff43723e */ /* 0x000fe200000000ff */
[----:B------:R-:W3:Y:S01]  /*17ba0*/  LDL.LU R150, [R1+0x218] ;  /* 0x0002180001967983 */ /* 0x000ee20000300800 */
[----:B------:R-:W-:-:S03]  /*17bb0*/  F2FP.F16.F32.PACK_AB R68, RZ, R68 ;  /* 0x00000044ff44723e */ /* 0x000fc600000000ff */
[----:B------:R-:W-:Y:S01]  /*17bc0*/  @P2 STG.E.U16 desc[UR36][R6.64+0x2a0], R66 ;  /* 0x0002a04206002986 */ /* 0x000fe2000c101524 */
[----:B------:R-:W-:Y:S02]  /*17bd0*/  ISETP.GT.AND P2, PT, R0, 0x8, P1 ;  /* 0x000000080000780c */ /* 0x000fe40000f44270 */
[C---:B------:R-:W-:Y:S01]  /*17be0*/  ISETP.GT.AND P1, PT, R3.reuse, 0x160, PT ;  /* 0x000001600300780c */ /* 0x040fe20003f24270 */
[----:B------:R-:W3:Y:S01]  /*17bf0*/  LDL.LU R151, [R1+0x214] ;  /* 0x0002140001977983 */ /* 0x000ee20000300800 */
[----:B------:R-:W-:Y:S01]  /*17c00*/  F2FP.F16.F32.PACK_AB R69, RZ, R69 ;  /* 0x00000045ff45723e */ /* 0x000fe200000000ff */
[-C--:B------:R-:W-:Y:S02]  /*17c10*/  FMUL R70, R70, R2.reuse ;  /* 0x0000000246467220 */ /* 0x080fe40000400000 */
[----:B------:R-:W-:Y:S01]  /*17c20*/  @P3 STG.E.U16 desc[UR36][R6.64+0x2a2], R67 ;  /* 0x0002a24306003986 */ /* 0x000fe2000c101524 */
[C---:B------:R-:W-:Y:S02]  /*17c30*/  ISETP.GT.AND P3, PT, R0.reuse, 0x8, P0 ;  /* 0x000000080000780c */ /* 0x040fe40000764270 */
[----:B------:R-:W-:Y:S01]  /*17c40*/  ISETP.GT.AND P0, PT, R3, 0x161, PT ;  /* 0x000001610300780c */ /* 0x000fe20003f04270 */
[----:B------:R-:W-:Y:S01]  /*17c50*/  @P4 STG.E.U16 desc[UR36][R4.64+0x2b0], R68 ;  /* 0x0002b04404004986 */ /* 0x000fe2000c101524 */
[----:B------:R-:W-:Y:S01]  /*17c60*/  ISETP.GT.AND P4, PT, R0, RZ, P1 ;  /* 0x000000ff0000720c */ /* 0x000fe20000f84270 */
[----:B------:R-:W-:Y:S01]  /*17c70*/  FMUL R71, R71, R2 ;  /* 0x0000000247477220 */ /* 0x000fe20000400000 */
[----:B------:R-:W-:Y:S01]  /*17c80*/  F2FP.F16.F32.PACK_AB R70, RZ, R70 ;  /* 0x00000046ff46723e */ /* 0x000fe200000000ff */
[----:B------:R-:W-:Y:S01]  /*17c90*/  @P5 STG.E.U16 desc[UR36][R4.64+0x2b2], R69 ;  /* 0x0002b24504005986 */ /* 0x000fe2000c101524 */
        /* <DEDUP_REMOVED lines=33> */
[----:B------:R0:W5:Y:S01]  /*17eb0*/  LDL.LU R17, [R1+0x210] ;  /* 0x0002100001117983 */ /* 0x0001620000300800 */
[----:B------:R-:W-:Y:S01]  /*17ec0*/  FMUL R79, R79, R2 ;  /* 0x000000024f4f7220 */ /* 0x000fe20000400000 */
[----:B------:R-:W-:-:S02]  /*17ed0*/  F2FP.F16.F32.PACK_AB R78, RZ, R78 ;  /* 0x0000004eff4e723e */ /* 0x000fc400000000ff */
[----:B------:R0:W5:Y:S01]  /*17ee0*/  LDL.LU R16, [R1+0x20c] ;  /* 0x00020c0001107983 */ /* 0x0001620000300800 */
[----:B------:R-:W-:-:S03]  /*17ef0*/  FMUL R80, R80, R2 ;  /* 0x0000000250507220 */ /* 0x000fc60000400000 */
[----:B------:R-:W-:Y:S01]  /*17f00*/  @P5 STG.E.U16 desc[UR36][R4.64+0x2d2], R77 ;  /* 0x0002d24d04005986 */ /* 0x000fe2000c101524 */
[C---:B------:R-:W-:Y:S01]  /*17f10*/  ISETP.GT.AND P5, PT, R0.reuse, RZ, P0 ;  /* 0x000000ff0000720c */ /* 0x040fe200007a4270 */
[----:B------:R-:W-:Y:S01]  /*17f20*/  FMUL R81, R81, R2 ;  /* 0x0000000251517220 */ /* 0x000fe20000400000 */
[----:B------:R-:W-:Y:S01]  /*17f30*/  F2FP.F16.F32.PACK_AB R79, RZ, R79 ;  /* 0x0000004fff4f723e */ /* 0x000fe200000000ff */
[----:B------:R-:W-:Y:S01]  /*17f40*/  @P2 STG.E.U16 desc[UR36][R6.64+0x2d0], R78 ;  /* 0x0002d04e06002986 */ /* 0x000fe2000c101524 */
[----:B------:R-:W-:Y:S02]  /*17f50*/  F2FP.F16.F32.PACK_AB R80, RZ, R80 ;  /* 0x00000050ff50723e */ /* 0x000fe400000000ff */
[----:B------:R-:W-:Y:S02]  /*17f60*/  ISETP.GT.AND P2, PT, R0, 0x8, P1 ;  /* 0x000000080000780c */ /* 0x000fe40000f44270 */
[C---:B------:R-:W-:Y:S01]  /*17f70*/  ISETP.GT.AND P1, PT, R3.reuse, 0x178, PT ;  /* 0x000001780300780c */ /* 0x040fe20003f24270 */
[----:B------:R-:W-:Y:S01]  /*17f80*/  @P3 STG.E.U16 desc[UR36][R6.64+0x2d2], R79 ;  /* 0x0002d24f06003986 */ /* 0x000fe2000c101524 */
[----:B------:R-:W-:Y:S01]  /*17f90*/  F2FP.F16.F32.PACK_AB R81, RZ, R81 ;  /* 0x00000051ff51723e */ /* 0x000fe200000000ff */
[----:B------:R-:W-:Y:S01]  /*17fa0*/  FMUL R82, R82, R2 ;  /* 0x0000000252527220 */ /* 0x000fe20000400000 */
[----:B------:R-:W-:Y:S01]  /*17fb0*/  ISETP.GT.AND P3, PT, R0, 0x8, P0 ;  /* 0x000000080000780c */ /* 0x000fe20000764270 */
[----:B------:R-:W-:Y:S01]  /*17fc0*/  @P4 STG.E.U16 desc[UR36][R4.64+0x2e0], R80 ;  /* 0x0002e05004004986 */ /* 0x000fe2000c101524 */
[----:B------:R-:W-:-:S02]  /*17fd0*/  ISETP.GT.AND P0, PT, R3, 0x179, PT ;  /* 0x000001790300780c */ /* 0x000fc40003f04270 */
[----:B------:R-:W-:Y:S01]  /*17fe0*/  ISETP.GT.AND P4, PT, R0, RZ, P1 ;  /* 0x000000ff0000720c */ /* 0x000fe20000f84270 */
[----:B------:R-:W-:Y:S01]  /*17ff0*/  FMUL R83, R83, R2 ;  /* 0x0000000253537220 */ /* 0x000fe20000400000 */
[----:B------:R-:W-:Y:S01]  /*18000*/  @P5 STG.E.U16 desc[UR36][R4.64+0x2e2], R81 ;  /* 0x0002e25104005986 */ /* 0x000fe2000c101524 */
[----:B------:R-:W-:Y:S01]  /*18010*/  F2FP.F16.F32.PACK_AB R82, RZ, R82 ;  /* 0x00000052ff52723e */ /* 0x000fe200000000ff */
[-C--:B------:R-:W-:Y:S01]  /*18020*/  FMUL R84, R84, R2.reuse ;  /* 0x0000000254547220 */ /* 0x080fe20000400000 */
[C---:B------:R-:W-:Y:S01]  /*18030*/  ISETP.GT.AND P5, PT, R0.reuse, RZ, P0 ;  /* 0x000000ff0000720c */ /* 0x040fe200007a4270 */
[----:B------:R-:W-:Y:S01]  /*18040*/  FMUL R85, R85, R2 ;  /* 0x0000000255557220 */ /* 0x000fe20000400000 */
[----:B------:R-:W-:Y:S01]  /*18050*/  F2FP.F16.F32.PACK_AB R83, RZ, R83 ;  /* 0x00000053ff53723e */ /* 0x000fe200000000ff */
[----:B------:R-:W-:Y:S01]  /*18060*/  @P2 STG.E.U16 desc[UR36][R6.64+0x2e0], R82 ;  /* 0x0002e05206002986 */ /* 0x000fe2000c101524 */
[----:B------:R-:W-:Y:S02]  /*18070*/  F2FP.F16.F32.PACK_AB R84, RZ, R84 ;  /* 0x00000054ff54723e */ /* 0x000fe400000000ff */
[----:B------:R-:W-:-:S02]  /*18080*/  ISETP.GT.AND P2, PT, R0, 0x8, P1 ;  /* 0x000000080000780c */ /* 0x000fc40000f44270 */
[C---:B------:R-:W-:Y:S01]  /*18090*/  ISETP.GT.AND P1, PT, R3.reuse, 0x180, PT ;  /* 0x000001800300780c */ /* 0x040fe20003f24270 */
[----:B------:R-:W-:Y:S01]  /*180a0*/  @P3 STG.E.U16 desc[UR36][R6.64+0x2e2], R83 ;  /* 0x0002e25306003986 */ /* 0x000fe2000c101524 */
[----:B------:R-:W-:Y:S01]  /*180b0*/  F2FP.F16.F32.PACK_AB R85, RZ, R85 ;  /* 0x00000055ff55723e */ /* 0x000fe200000000ff */
[-C--:B------:R-:W-:Y:S01]  /*180c0*/  FMUL R86, R86, R2.reuse ;  /* 0x0000000256567220 */ /* 0x080fe20000400000 */
        /* <DEDUP_REMOVED lines=13> */
[----:B------:R-:W-:Y:S02]  /*181a0*/  ISETP.GT.AND P2, PT, R0, 0x8, P1 ;  /* 0x000000080000780c */ /* 0x000fe40000f44270 */
        /* <DEDUP_REMOVED lines=197> */
[C---:B------:R-:W-:Y:S02]  /*18e00*/  ISETP.GT.AND P2, PT, R0.reuse, 0x8, P1 ;  /* 0x000000080000780c */ /* 0x040fe40000f44270 */
[C---:B------:R-:W-:Y:S01]  /*18e10*/  ISETP.GT.AND P1, PT, R3.reuse, 0x1e0, PT ;  /* 0x000001e00300780c */ /* 0x040fe20003f24270 */
[----:B------:R-:W-:Y:S01]  /*18e20*/  @P3 STG.E.U16 desc[UR36][R6.64+0x3a2], R131 ;  /* 0x0003a28306003986 */ /* 0x000fe2000c101524 */
[----:B------:R-:W-:Y:S02]  /*18e30*/  F2FP.F16.F32.PACK_AB R133, RZ, R133 ;  /* 0x00000085ff85723e */ /* 0x000fe400000000ff */
[----:B------:R-:W-:Y:S01]  /*18e40*/  ISETP.GT.AND P3, PT, R0, 0x8, P0 ;  /* 0x000000080000780c */ /* 0x000fe20000764270 */
[----:B------:R-:W-:Y:S01]  /*18e50*/  @P4 STG.E.U16 desc[UR36][R4.64+0x3b0], R132 ;  /* 0x0003b08404004986 */ /* 0x000fe2000c101524 */
[----:B------:R-:W-:Y:S01]  /*18e60*/  ISETP.GT.AND P0, PT, R3, 0x1e1, PT ;  /* 0x000001e10300780c */ /* 0x000fe20003f04270 */
[-C--:B------:R-:W-:Y:S01]  /*18e70*/  FMUL R134, R134, R2.reuse ;  /* 0x0000000286867220 */ /* 0x080fe20000400000 */
[----:B------:R-:W-:Y:S01]  /*18e80*/  ISETP.GT.AND P4, PT, R0, RZ, P1 ;  /* 0x000000ff0000720c */ /* 0x000fe20000f84270 */
[-C--:B------:R-:W-:Y:S01]  /*18e90*/  FMUL R135, R135, R2.reuse ;  /* 0x0000000287877220 */ /* 0x080fe20000400000 */
[----:B------:R-:W-:Y:S01]  /*18ea0*/  @P5 STG.E.U16 desc[UR36][R4.64+0x3b2], R133 ;  /* 0x0003b28504005986 */ /* 0x000fe2000c101524 */
[-C--:B------:R-:W-:Y:S01]  /*18eb0*/  FMUL R136, R136, R2.reuse ;  /* 0x0000000288887220 */ /* 0x080fe20000400000 */
[----:B------:R-:W-:Y:S01]  /*18ec0*/  ISETP.GT.AND P5, PT, R0, RZ, P0 ;  /* 0x000000ff0000720c */ /* 0x000fe200007a4270 */
[----:B------:R-:W-:Y:S01]  /*18ed0*/  FMUL R137, R137, R2 ;  /* 0x0000000289897220 */ /* 0x000fe20000400000 */
[----:B------:R-:W-:-:S02]  /*18ee0*/  F2FP.F16.F32.PACK_AB R134, RZ, R134 ;  /* 0x00000086ff86723e */ /* 0x000fc400000000ff */
[----:B------:R-:W-:Y:S02]  /*18ef0*/  F2FP.F16.F32.PACK_AB R135, RZ, R135 ;  /* 0x00000087ff87723e */ /* 0x000fe400000000ff */
[----:B------:R-:W-:Y:S01]  /*18f00*/  F2FP.F16.F32.PACK_AB R136, RZ, R136 ;  /* 0x00000088ff88723e */ /* 0x000fe200000000ff */
[----:B------:R-:W-:Y:S01]  /*18f10*/  @P2 STG.E.U16 desc[UR36][R6.64+0x3b0], R134 ;  /* 0x0003b08606002986 */ /* 0x000fe2000c101524 */
[----:B------:R-:W-:-:S03]  /*18f20*/  F2FP.F16.F32.PACK_AB R137, RZ, R137 ;  /* 0x00000089ff89723e */ /* 0x000fc600000000ff */
[----:B------:R-:W-:Y:S01]  /*18f30*/  @P3 STG.E.U16 desc[UR36][R6.64+0x3b2], R135 ;  /* 0x0003b28706003986 */ /* 0x000fe2000c101524 */
[----:B------:R-:W-:-:S03]  /*18f40*/  ISETP.GT.AND P1, PT, R0, 0x8, P1 ;  /* 0x000000080000780c */ /* 0x000fc60000f24270 */
[----:B------:R-:W-:Y:S01]  /*18f50*/  @P4 STG.E.U16 desc[UR36][R4.64+0x3c0], R136 ;  /* 0x0003c08804004986 */ /* 0x000fe2000c101524 */
[----:B------:R-:W-:Y:S02]  /*18f60*/  ISETP.GT.AND P4, PT, R3, 0x1e8, PT ;  /* 0x000001e80300780c */ /* 0x000fe40003f84270 */
[C---:B------:R-:W-:Y:S01]  /*18f70*/  ISETP.GT.AND P2, PT, R0.reuse, 0x8, P0 ;  /* 0x000000080000780c */ /* 0x040fe20000744270 */
[----:B------:R-:W-:Y:S01]  /*18f80*/  @P5 STG.E.U16 desc[UR36][R4.64+0x3c2], R137 ;  /* 0x0003c28904005986 */ /* 0x000fe2000c101524 */
[----:B------:R-:W-:Y:S01]  /*18f90*/  ISETP.GT.AND P5, PT, R0, RZ, P4 ;  /* 0x000000ff0000720c */ /* 0x000fe200027a4270 */
[-C--:B------:R-:W-:Y:S01]  /*18fa0*/  FMUL R138, R138, R2.reuse ;  /* 0x000000028a8a7220 */ /* 0x080fe20000400000 */
[-C--:B------:R-:W-:Y:S01]  /*18fb0*/  FMUL R139, R139, R2.reuse ;  /* 0x000000028b8b7220 */ /* 0x080fe20000400000 */
[----:B------:R-:W-:Y:S01]  /*18fc0*/  FMUL R140, R140, R2 ;  /* 0x000000028c8c7220 */ /* 0x000fe20000400000 */
[----:B------:R-:W-:Y:S02]  /*18fd0*/  ISETP.GT.AND P0, PT, R3, 0x1e9, PT ;  /* 0x000001e90300780c */ /* 0x000fe40003f04270 */
[----:B------:R-:W-:-:S02]  /*18fe0*/  F2FP.F16.F32.PACK_AB R138, RZ, R138 ;  /* 0x0000008aff8a723e */ /* 0x000fc400000000ff */
[----:B------:R-:W-:Y:S02]  /*18ff0*/  F2FP.F16.F32.PACK_AB R139, RZ, R139 ;  /* 0x0000008bff8b723e */ /* 0x000fe400000000ff */
[----:B------:R-:W-:Y:S02]  /*19000*/  F2FP.F16.F32.PACK_AB R140, RZ, R140 ;  /* 0x0000008cff8c723e */ /* 0x000fe400000000ff */
[C---:B------:R-:W-:Y:S01]  /*19010*/  ISETP.GT.AND P3, PT, R0.reuse, RZ, P0 ;  /* 0x000000ff0000720c */ /* 0x040fe20000764270 */
[----:B------:R-:W-:Y:S01]  /*19020*/  @P1 STG.E.U16 desc[UR36][R6.64+0x3c0], R138 ;  /* 0x0003c08a06001986 */ /* 0x000fe2000c101524 */
[-C--:B------:R-:W-:Y:S01]  /*19030*/  FMUL R141, R141, R2.reuse ;  /* 0x000000028d8d7220 */ /* 0x080fe20000400000 */
[----:B------:R-:W-:Y:S02]  /*19040*/  ISETP.GT.AND P4, PT, R0, 0x8, P4 ;  /* 0x000000080000780c */ /* 0x000fe40002784270 */
[----:B------:R-:W-:Y:S01]  /*19050*/  @P2 STG.E.U16 desc[UR36][R6.64+0x3c2], R139 ;  /* 0x0003c28b06002986 */ /* 0x000fe2000c101524 */
[----:B------:R-:W-:-:S03]  /*19060*/  FMUL R142, R142, R2 ;  /* 0x000000028e8e7220 */ /* 0x000fc60000400000 */
[----:B------:R-:W-:Y:S01]  /*19070*/  @P5 STG.E.U16 desc[UR36][R4.64+0x3d0], R140 ;  /* 0x0003d08c04005986 */ /* 0x000fe2000c101524 */
[C---:B------:R-:W-:Y:S01]  /*19080*/  ISETP.GT.AND P5, PT, R0.reuse, 0x8, P0 ;  /* 0x000000080000780c */ /* 0x040fe200007a4270 */
[----:B------:R-:W-:Y:S01]  /*19090*/  FMUL R143, R143, R2 ;  /* 0x000000028f8f7220 */ /* 0x000fe20000400000 */
[----:B------:R-:W-:Y:S02]  /*190a0*/  F2FP.F16.F32.PACK_AB R141, RZ, R141 ;  /* 0x0000008dff8d723e */ /* 0x000fe400000000ff */
[----:B------:R-:W-:Y:S02]  /*190b0*/  F2FP.F16.F32.PACK_AB R142, RZ, R142 ;  /* 0x0000008eff8e723e */ /* 0x000fe400000000ff */
[----:B------:R-:W-:Y:S01]  /*190c0*/  F2FP.F16.F32.PACK_AB R143, RZ, R143 ;  /* 0x0000008fff8f723e */ /* 0x000fe200000000ff */
[----:B------:R-:W-:Y:S01]  /*190d0*/  @P3 STG.E.U16 desc[UR36][R4.64+0x3d2], R141 ;  /* 0x0003d28d04003986 */ /* 0x000fe2000c101524 */
[C---:B------:R-:W-:Y:S02]  /*190e0*/  ISETP.GT.AND P3, PT, R3.reuse, 0x1f0, PT ;  /* 0x000001f00300780c */ /* 0x040fe40003f64270 */
[----:B------:R-:W-:Y:S01]  /*190f0*/  ISETP.GT.AND P0, PT, R3, 0x1f1, PT ;  /* 0x000001f10300780c */ /* 0x000fe20003f04270 */
[----:B------:R-:W-:Y:S01]  /*19100*/  @P4 STG.E.U16 desc[UR36][R6.64+0x3d0], R142 ;  /* 0x0003d08e06004986 */ /* 0x000fe2000c101524 */
[----:B------:R-:W-:-:S03]  /*19110*/  ISETP.GT.AND P4, PT, R0, RZ, P3 ;  /* 0x000000ff0000720c */ /* 0x000fc60001f84270 */
[----:B------:R-:W-:Y:S01]  /*19120*/  @P5 STG.E.U16 desc[UR36][R6.64+0x3d2], R143 ;  /* 0x0003d28f06005986 */ /* 0x000fe2000c101524 */
[----:B------:R-:W-:Y:S01]  /*19130*/  ISETP.GT.AND P5, PT, R0, RZ, P0 ;  /* 0x000000ff0000720c */ /* 0x000fe200007a4270 */
[-C--:B------:R-:W-:Y:S01]  /*19140*/  FMUL R144, R144, R2.reuse ;  /* 0x0000000290907220 */ /* 0x080fe20000400000 */
[----:B----4-:R-:W-:Y:S01]  /*19150*/  FMUL R145, R145, R2 ;  /* 0x0000000291917220 */ /* 0x010fe20000400000 */
[----:B------:R-:W-:-:S03]  /*19160*/  ISETP.GT.AND P2, PT, R3, 0x1f8, PT ;  /* 0x000001f80300780c */ /* 0x000fc60003f44270 */
[----:B------:R-:W-:Y:S02]  /*19170*/  F2FP.F16.F32.PACK_AB R144, RZ, R144 ;  /* 0x00000090ff90723e */ /* 0x000fe400000000ff */
[----:B------:R-:W-:Y:S02]  /*19180*/  F2FP.F16.F32.PACK_AB R145, RZ, R145 ;  /* 0x00000091ff91723e */ /* 0x000fe400000000ff */
[----:B------:R-:W-:Y:S01]  /*19190*/  ISETP.GT.AND P1, PT, R3, 0x1f9, PT ;  /* 0x000001f90300780c */ /* 0x000fe20003f24270 */
[----:B------:R-:W-:Y:S01]  /*191a0*/  @P4 STG.E.U16 desc[UR36][R4.64+0x3e0], R144 ;  /* 0x0003e09004004986 */ /* 0x000fe2000c101524 */
[C---:B------:R-:W-:Y:S02]  /*191b0*/  ISETP.GT.AND P3, PT, R0.reuse, 0x8, P3 ;  /* 0x000000080000780c */ /* 0x040fe40001f64270 */
[C---:B------:R-:W-:Y:S01]  /*191c0*/  ISETP.GT.AND P0, PT, R0.reuse, 0x8, P0 ;  /* 0x000000080000780c */ /* 0x040fe20000704270 */
[----:B------:R-:W-:Y:S01]  /*191d0*/  @P5 STG.E.U16 desc[UR36][R4.64+0x3e2], R145 ;  /* 0x0003e29104005986 */ /* 0x000fe2000c101524 */
[----:B------:R-:W-:Y:S01]  /*191e0*/  ISETP.GT.AND P5, PT, R0, RZ, P2 ;  /* 0x000000ff0000720c */ /* 0x000fe200017a4270 */
[-C--:B--2---:R-:W-:Y:S01]  /*191f0*/  FMUL R146, R146, R2.reuse ;  /* 0x0000000292927220 */ /* 0x084fe20000400000 */
[C---:B------:R-:W-:Y:S01]  /*19200*/  ISETP.GT.AND P4, PT, R0.reuse, RZ, P1 ;  /* 0x000000ff0000720c */ /* 0x040fe20000f84270 */
[-C--:B---3--:R-:W-:Y:S01]  /*19210*/  FMUL R147, R147, R2.reuse ;  /* 0x0000000293937220 */ /* 0x088fe20000400000 */
[----:B------:R-:W-:Y:S01]  /*19220*/  ISETP.GT.AND P2, PT, R0, 0x8, P2 ;  /* 0x000000080000780c */ /* 0x000fe20001744270 */
[-C--:B------:R-:W-:Y:S01]  /*19230*/  FMUL R148, R148, R2.reuse ;  /* 0x0000000294947220 */ /* 0x080fe20000400000 */
[----:B------:R-:W-:Y:S01]  /*19240*/  FMUL R149, R149, R2 ;  /* 0x0000000295957220 */ /* 0x000fe20000400000 */
[----:B------:R-:W-:-:S02]  /*19250*/  F2FP.F16.F32.PACK_AB R146, RZ, R146 ;  /* 0x00000092ff92723e */ /* 0x000fc400000000ff */
[----:B------:R-:W-:Y:S02]  /*19260*/  F2FP.F16.F32.PACK_AB R147, RZ, R147 ;  /* 0x00000093ff93723e */ /* 0x000fe400000000ff */
[----:B------:R-:W-:Y:S02]  /*19270*/  ISETP.GT.AND P1, PT, R0, 0x8, P1 ;  /* 0x000000080000780c */ /* 0x000fe40000f24270 */
[----:B------:R-:W-:Y:S01]  /*19280*/  F2FP.F16.F32.PACK_AB R148, RZ, R148 ;  /* 0x00000094ff94723e */ /* 0x000fe200000000ff */
[-C--:B------:R-:W-:Y:S01]  /*19290*/  FMUL R150, R150, R2.reuse ;  /* 0x0000000296967220 */ /* 0x080fe20000400000 */
[----:B------:R-:W-:Y:S01]  /*192a0*/  F2FP.F16.F32.PACK_AB R149, RZ, R149 ;  /* 0x00000095ff95723e */ /* 0x000fe200000000ff */
[----:B------:R-:W-:Y:S01]  /*192b0*/  FMUL R151, R151, R2 ;  /* 0x0000000297977220 */ /* 0x000fe20000400000 */
[----:B------:R-:W-:Y:S04]  /*192c0*/  @P3 STG.E.U16 desc[UR36][R6.64+0x3e0], R146 ;  /* 0x0003e09206003986 */ /* 0x000fe8000c101524 */
[----:B------:R-:W-:Y:S01]  /*192d0*/  @P0 STG.E.U16 desc[UR36][R6.64+0x3e2], R147 ;  /* 0x0003e29306000986 */ /* 0x000fe2000c101524 */
[----:B------:R-:W-:-:S03]  /*192e0*/  F2FP.F16.F32.PACK_AB R150, RZ, R150 ;  /* 0x00000096ff96723e */ /* 0x000fc600000000ff */
[----:B------:R-:W-:Y:S01]  /*192f0*/  @P5 STG.E.U16 desc[UR36][R4.64+0x3f0], R148 ;  /* 0x0003f09404005986 */ /* 0x000fe2000c101524 */
[----:B------:R-:W-:-:S03]  /*19300*/  F2FP.F16.F32.PACK_AB R151, RZ, R151 ;  /* 0x00000097ff97723e */ /* 0x000fc600000000ff */
[----:B------:R1:W-:Y:S02]  /*19310*/  @P4 STG.E.U16 desc[UR36][R4.64+0x3f2], R149 ;  /* 0x0003f29504004986 */ /* 0x0003e4000c101524 */
[----:B-1----:R-:W-:Y:S01]  /*19320*/  @P2 MOV R4, R6 ;  /* 0x0000000600042202 */ /* 0x002fe20000000f00 */
[----:B------:R-:W-:-:S05]  /*19330*/  @P2 IMAD.MOV.U32 R5, RZ, RZ, R7 ;  /* 0x000000ffff052224 */ /* 0x000fca00078e0007 */
[----:B------:R0:W-:Y:S04]  /*19340*/  @P2 STG.E.U16 desc[UR36][R4.64+0x3f0], R150 ;  /* 0x0003f09604002986 */ /* 0x0001e8000c101524 */
[----:B------:R0:W-:Y:S02]  /*19350*/  @P1 STG.E.U16 desc[UR36][R6.64+0x3f2], R151 ;  /* 0x0003f29706001986 */ /* 0x0001e4000c101524 */
.L_x_538:
[----:B------:R-:W-:Y:S05]  /*19360*/  BSYNC B0 ;  /* 0x0000000000007941 */ /* 0x000fea0003800000 */
.L_x_28:
[----:B0-----:R-:W2:Y:S04]  /*19370*/  LDL.LU R5, [R1+0x200] ;  /* 0x0002000001057983 */ /* 0x001ea80000300800 */
[----:B------:R-:W2:Y:S01]  /*19380*/  LDL.LU R4, [R1+0x204] ;  /* 0x0002040001047983 */ /* 0x000ea20000300800 */
[----:B------:R-:W-:Y:S01]  /*19390*/  ULDC UR4, c[0x0][0xc] ;  /* 0x0000030000047ab9 */ /* 0x000fe20000000800 */
[----:B------:R-:W-:Y:S01]  /*193a0*/  ULDC UR5, c[0x0][0x10] ;  /* 0x0000040000057ab9 */ /* 0x000fe20000000800 */
[----:B------:R-:W2:Y:S01]  /*193b0*/  LDC R3, c[0x0][0x14] ;  /* 0x00000500ff037b82 */ /* 0x000ea20000000800 */
[----:B------:R-:W-:Y:S01]  /*193c0*/  UIMAD.WIDE.U32 UR4, UR4, UR5, URZ ;  /* 0x00000005040472a5 */ /* 0x000fe2000f8e003f */
[----:B------:R0:W5:Y:S01]  /*193d0*/  LDL R28, [R1+0x208] ;  /* 0x00020800011c7983 */ /* 0x0001620000100800 */
[----:B----4-:R-:W-:Y:S01]  /*193e0*/  PRMT R0, RZ, 0x7610, R0 ;  /* 0x00007610ff007816 */ /* 0x010fe20000000000 */
[----:B------:R-:W-:Y:S01]  /*193f0*/  IMAD.MOV.U32 R155, RZ, RZ, -0x1 ;  /* 0xffffffffff9b7424 */ /* 0x000fe200078e00ff */
[----:B------:R-:W-:-:S02]  /*19400*/  MOV R19, 0xffffffff ;  /* 0xffffffff00137802 */ /* 0x000fc40000000f00 */
[----:B--2---:R-:W-:-:S04]  /*19410*/  IMAD.WIDE.U32 R4, R3, UR4, R4 ;  /* 0x0000000403047c25 */ /* 0x004fc8000f8e0004 */
[----:B------:R-:W-:Y:S01]  /*19420*/  IMAD R3, R3, UR5, RZ ;  /* 0x0000000503037c24 */ /* 0x000fe2000f8e02ff */
[----:B------:R-:W-:Y:S01]  /*19430*/  ULDC.64 UR4, c[0x0][0x650] ;  /* 0x0001940000047ab9 */ /* 0x000fe20000000a00 */
[----:B------:R-:W-:Y:S01]  /*19440*/  IMAD.MOV.U32 R22, RZ, RZ, R4 ;  /* 0x000000ffff167224 */ /* 0x000fe200078e0004 */
[----:B------:R-:W-:Y:S01]  /*19450*/  ISETP.GE.U32.AND P0, PT, R4, UR4, PT ;  /* 0x0000000404007c0c */ /* 0x000fe2000bf06070 */
[----:B------:R-:W-:-:S05]  /*19460*/  IMAD.IADD R23, R5, 0x1, R3 ;  /* 0x0000000105177824 */ /* 0x000fca00078e0203 */
[----:B------:R0:W-:Y:S01]  /*19470*/  STL [R1+0x200], R23 ;  /* 0x0002001701007387 */ /* 0x0001e20000100800 */
[----:B------:R-:W-:-:S03]  /*19480*/  ISETP.GE.U32.AND.EX P0, PT, R23, UR5, PT, P0 ;  /* 0x0000000517007c0c */ /* 0x000fc6000bf06100 */
[----:B------:R0:W-:Y:S10]  /*19490*/  STL [R1+0x204], R22 ;  /* 0x0002041601007387 */ /* 0x0001f40000100800 */
[----:B0-----:R-:W-:Y:S05]  /*194a0*/  @P0 BRA `(.L_x_539) ;  /* 0x0000000400740947 */ /* 0x001fea0003800000 */
[----:B------:R-:W0:Y:S01]  /*194b0*/  S2R R18, SR_CTAID.X ;  /* 0x0000000000127919 */ /* 0x000e220000002500 */
[----:B------:R-:W2:Y:S01]  /*194c0*/  LDC.64 R10, c[0x0][0x628] ;  /* 0x00018a00ff0a7b82 */ /* 0x000ea20000000a00 */
[----:B------:R-:W-:Y:S01]  /*194d0*/  ULDC UR4, c[0x0][0x150] ;  /* 0x0000540000047ab9 */ /* 0x000fe20000000800 */
[----:B-1-3--:R-:W-:Y:S01]  /*194e0*/  IMAD.MOV.U32 R8, RZ, RZ, R22 ;  /* 0x000000ffff087224 */ /* 0x00afe200078e0016 */
[----:B------:R-:W1:Y:S01]  /*194f0*/  S2R R20, SR_CTAID.Y ;  /* 0x0000000000147919 */ /* 0x000e620000002600 */
[----:B------:R-:W-:-:S04]  /*19500*/  IMAD.MOV.U32 R9, RZ, RZ, R23 ;  /* 0x000000ffff097224 */ /* 0x000fc800078e0017 */
[----:B------:R-:W3:Y:S08]  /*19510*/  LDC R21, c[0x0][0x144] ;  /* 0x00005100ff157b82 */ /* 0x000ef00000000800 */
[----:B-----5:R-:W4:Y:S08]  /*19520*/  LDC R12, c[0x0][0x630] ;  /* 0x00018c00ff0c7b82 */ /* 0x020f300000000800 */
[----:B------:R-:W1:Y:S01]  /*19530*/  LDC.64 R14, c[0x0][0x620] ;  /* 0x00018800ff0e7b82 */ /* 0x000e620000000a00 */
[----:B--2---:R-:W-:-:S04]  /*19540*/  ISETP.NE.U32.AND P0, PT, R10, RZ, PT ;  /* 0x000000ff0a00720c */ /* 0x004fc80003f05070 */
[----:B------:R-:W-:Y:S02]  /*19550*/  ISETP.NE.AND.EX P0, PT, R11, RZ, PT, P0 ;  /* 0x000000ff0b00720c */ /* 0x000fe40003f05300 */
[----:B0-----:R-:W-:-:S05]  /*19560*/  I2FP.F32.U32 R0, R18 ;  /* 0x0000001200007245 */ /* 0x001fca0000201000 */
[----:B------:R-:W-:-:S04]  /*19570*/  FMUL R0, R0, UR4 ;  /* 0x0000000400007c20 */ /* 0x000fc80008400000 */
[----:B------:R0:W2:Y:S02]  /*19580*/  F2I.U32.TRUNC.NTZ R19, R0 ;  /* 0x0000000000137305 */ /* 0x0000a4000020f000 */
[----:B---34-:R-:W-:Y:S05]  /*19590*/  @!P0 BRA `(.L_x_540) ;  /* 0x0000000000288947 */ /* 0x018fea0003800000 */
[----:B0-----:R-:W0:Y:S02]  /*195a0*/  LDC R0, c[0x0][0x634] ;  /* 0x00018d00ff007b82 */ /* 0x001e240000000800 */
[----:B0-----:R-:W-:-:S04]  /*195b0*/  IADD3 R3, P0, R22, R0, RZ ;  /* 0x0000000016037210 */ /* 0x001fc80007f1e0ff */
[----:B------:R-:W-:-:S05]  /*195c0*/  IADD3.X R13, RZ, R23, RZ, P0, !PT ;  /* 0x00000017ff0d7210 */ /* 0x000fca00007fe4ff */
[----:B------:R-:W-:-:S04]  /*195d0*/  IMAD.WIDE.U32 R4, R13, R10, RZ ;  /* 0x0000000a0d047225 */ /* 0x000fc800078e00ff */
[----:B------:R-:W-:-:S04]  /*195e0*/  IMAD.WIDE.U32 R6, P0, R3, R11, R4 ;  /* 0x0000000b03067225 */ /* 0x000fc80007800004 */
[----:B------:R-:W-:-:S04]  /*195f0*/  IMAD.WIDE.U32 R4, R3, R10, RZ ;  /* 0x0000000a03047225 */ /* 0x000fc800078e00ff */
[----:B------:R-:W-:Y:S01]  /*19600*/  IMAD.X R9, RZ, RZ, RZ, P0 ;  /* 0x000000ffff097224 */ /* 0x000fe200000e06ff */
[----:B------:R-:W-:Y:S01]  /*19610*/  IADD3 RZ, P0, R5, R6, RZ ;  /* 0x0000000605ff7210 */ /* 0x000fe20007f1e0ff */
[----:B------:R-:W-:-:S04]  /*19620*/  IMAD.MOV.U32 R8, RZ, RZ, R7 ;  /* 0x000000ffff087224 */ /* 0x000fc800078e0007 */
[----:B------:R-:W-:-:S08]  /*19630*/  IMAD.WIDE.U32.X R8, R13, R11, R8, P0 ;  /* 0x0000000b0d087225 */ /* 0x000fd000000e0408 */
.L_x_540:
[-CC-:B------:R-:W-:Y:S01]  /*19640*/  SHF.R.U64 R155, R8, R12.reuse, R9.reuse ;  /* 0x0000000c089b7219 */ /* 0x180fe20000001209 */
[----:B------:R-:W3:Y:S01]  /*19650*/  LDC.64 R26, c[0x0][0x640] ;  /* 0x00019000ff1a7b82 */ /* 0x000ee20000000a00 */
[----:B0-----:R-:W-:Y:S01]  /*19660*/  SHF.R.U32.HI R0, RZ, R12, R9 ;  /* 0x0000000cff007219 */ /* 0x001fe20000011609 */
[----:B------:R-:W-:Y:S01]  /*19670*/  IMAD.MOV.U32 R4, RZ, RZ, R22 ;  /* 0x000000ffff047224 */ /* 0x000fe200078e0016 */
[----:B------:R-:W-:Y:S01]  /*19680*/  IADD3 R3, P0, RZ, -R155, RZ ;  /* 0x8000009bff037210 */ /* 0x000fe20007f1e0ff */
[----:B------:R-:W-:Y:S01]  /*19690*/  ULDC UR4, c[0x0][0x154] ;  /* 0x0000550000047ab9 */ /* 0x000fe20000000800 */
[----:B--2---:R-:W-:Y:S01]  /*196a0*/  IADD3 R19, -R19, RZ, RZ ;  /* 0x000000ff13137210 */ /* 0x004fe20007ffe1ff */
[----:B------:R-:W-:Y:S02]  /*196b0*/  IMAD.MOV.U32 R7, RZ, RZ, 0x1 ;  /* 0x00000001ff077424 */ /* 0x000fe400078e00ff */
[----:B------:R-:W0:Y:S01]  /*196c0*/  LDC R6, c[0x0][0x618] ;  /* 0x00018600ff067b82 */ /* 0x000e220000000800 */
[----:B------:R-:W-:-:S02]  /*196d0*/  IMAD.X R5, RZ, RZ, ~R0, P0 ;  /* 0x000000ffff057224 */ /* 0x000fc400000e0e00 */
[----:B------:R-:W-:Y:S02]  /*196e0*/  IMAD R22, R21, R19, R18 ;  /* 0x0000001315167224 */ /* 0x000fe400078e0212 */
[-C--:B-1----:R-:W-:Y:S02]  /*196f0*/  IMAD R0, R5, R14.reuse, RZ ;  /* 0x0000000e05007224 */ /* 0x082fe400078e02ff */
[----:B------:R-:W-:Y:S01]  /*19700*/  IMAD.MOV.U32 R5, RZ, RZ, R23 ;  /* 0x000000ffff057224 */ /* 0x000fe200078e0017 */
[----:B------:R-:W1:Y:S01]  /*19710*/  LDC R8, c[0x0][0x608] ;  /* 0x00018200ff087b82 */ /* 0x000e620000000800 */
[----:B------:R-:W-:-:S04]  /*19720*/  IMAD.WIDE.U32 R4, R3, R14, R4 ;  /* 0x0000000e03047225 */ /* 0x000fc800078e0004 */
[----:B------:R-:W-:-:S03]  /*19730*/  IMAD R3, R3, R15, R0 ;  /* 0x0000000f03037224 */ /* 0x000fc600078e0200 */
[----:B------:R-:W2:Y:S01]  /*19740*/  LDC R24, c[0x0][0x658] ;  /* 0x00019600ff187b82 */ /* 0x000ea20000000800 */
[----:B------:R-:W-:Y:S01]  /*19750*/  I2FP.F32.U32 R0, R20 ;  /* 0x0000001400007245 */ /* 0x000fe20000201000 */
[----:B------:R-:W-:Y:S01]  /*19760*/  IMAD.IADD R3, R5, 0x1, R3 ;  /* 0x0000000105037824 */ /* 0x000fe200078e0203 */
[----:B---3--:R-:W-:-:S03]  /*19770*/  ISETP.NE.U32.AND P0, PT, R26, RZ, PT ;  /* 0x000000ff1a00720c */ /* 0x008fc60003f05070 */
[----:B------:R-:W-:Y:S01]  /*19780*/  FMUL R0, R0, UR4 ;  /* 0x0000000400007c20 */ /* 0x000fe20008400000 */
[----:B------:R-:W-:Y:S01]  /*19790*/  MOV R5, 0xffffffff ;  /* 0xffffffff00057802 */ /* 0x000fe20000000f00 */
[----:B------:R-:W3:Y:S01]  /*197a0*/  LDC R15, c[0x0][0x148] ;  /* 0x00005200ff0f7b82 */ /* 0x000ee20000000800 */
[-CC-:B0-----:R-:W-:Y:S01]  /*197b0*/  SHF.R.U64 R12, R4, R6.reuse, R3.reuse ;  /* 0x00000006040c7219 */ /* 0x181fe20000001203 */
[----:B------:R0:W4:Y:S01]  /*197c0*/  F2I.U32.TRUNC.NTZ R14, R0 ;  /* 0x00000000000e7305 */ /* 0x000122000020f000 */
[----:B------:R-:W-:Y:S02]  /*197d0*/  ISETP.NE.AND.EX P0, PT, R27, RZ, PT, P0 ;  /* 0x000000ff1b00720c */ /* 0x000fe40003f05300 */
[----:B------:R-:W-:-:S03]  /*197e0*/  SHF.R.U32.HI R3, RZ, R6, R3 ;  /* 0x00000006ff037219 */ /* 0x000fc60000011603 */
[----:B------:R-:W0:Y:S01]  /*197f0*/  LDC R18, c[0x0][0x600] ;  /* 0x00018000ff127b82 */ /* 0x000e220000000800 */
[-CC-:B-1----:R-:W-:Y:S02]  /*19800*/  SHF.R.U64 R10, R12, R8.reuse, R3.reuse ;  /* 0x000000080c0a7219 */ /* 0x182fe40000001203 */
[----:B------:R-:W-:-:S05]  /*19810*/  SHF.R.U32.HI R3, RZ, R8, R3 ;  /* 0x00000008ff037219 */ /* 0x000fca0000011603 */
[----:B------:R-:W1:Y:S01]  /*19820*/  LDC R21, c[0x0][0x648] ;  /* 0x00019200ff157b82 */ /* 0x000e620000000800 */
[-C--:B--2---:R-:W-:Y:S02]  /*19830*/  SHF.L.U32 R4, R5, R24.reuse, RZ ;  /* 0x0000001805047219 */ /* 0x084fe400000006ff */
[-CC-:B------:R-:W-:Y:S02]  /*19840*/  SHF.R.U64 R13, R10, R24.reuse, R3.reuse ;  /* 0x000000180a0d7219 */ /* 0x180fe40000001203 */
[----:B------:R-:W-:Y:S02]  /*19850*/  SHF.R.U32.HI R5, RZ, R24, R3 ;  /* 0x00000018ff057219 */ /* 0x000fe40000011603 */
[----:B------:R-:W-:Y:S01]  /*19860*/  LOP3.LUT R19, RZ, R4, RZ, 0x33, !PT ;  /* 0x00000004ff137212 */ /* 0x000fe200078e33ff */
[----:B------:R-:W2:Y:S01]  /*19870*/  LDC R23, c[0x0][0x638] ;  /* 0x00018e00ff177b82 */ /* 0x000ea20000000800 */
[----:B------:R-:W-:Y:S01]  /*19880*/  SHF.L.U32 R24, R7, R24, RZ ;  /* 0x0000001807187219 */ /* 0x000fe200000006ff */
[----:B------:R-:W-:-:S06]  /*19890*/  IMAD.MOV.U32 R4, RZ, RZ, R13 ;  /* 0x000000ffff047224 */ /* 0x000fcc00078e000d */
[----:B------:R-:W0:Y:S01]  /*198a0*/  LDC R25, c[0x0][0x610] ;  /* 0x00018400ff197b82 */ /* 0x000e220000000800 */
[----:B----4-:R-:W-:Y:S05]  /*198b0*/  @!P0 BRA `(.L_x_541) ;  /* 0x0000000000288947 */ /* 0x010fea0003800000 */
[----:B0-----:R-:W0:Y:S02]  /*198c0*/  LDC R0, c[0x0][0x64c] ;  /* 0x00019300ff007b82 */ /* 0x001e240000000800 */
[----:B0-----:R-:W-:-:S05]  /*198d0*/  IADD3 R3, P0, R13, R0, RZ ;  /* 0x000000000d037210 */ /* 0x001fca0007f1e0ff */
        /* <DEDUP_REMOVED lines=8> */
.L_x_541:
[----:B------:R-:W4:Y:S01]  /*19960*/  LDC R3, c[0x0][0x65c] ;  /* 0x00019700ff037b82 */ /* 0x000f220000000800 */
[----:B01----:R-:W-:Y:S01]  /*19970*/  SHF.R.U64 R0, R4, R21, R5 ;  /* 0x0000001504007219 */ /* 0x003fe20000001205 */
[----:B------:R-:W-:Y:S02]  /*19980*/  VIADD R5, R18, 0xffffffff ;  /* 0xffffffff12057836 */ /* 0x000fe40000000000 */
[----:B------:R-:W-:Y:S01]  /*19990*/  IMAD.MOV R14, RZ, RZ, -R14 ;  /* 0x000000ffff0e7224 */ /* 0x000fe200078e0a0e */
[----:B------:R-:W-:Y:S01]  /*199a0*/  IADD3 R4, -R0, RZ, RZ ;  /* 0x000000ff00047210 */ /* 0x000fe20007ffe1ff */
[----:B------:R-:W-:Y:S01]  /*199b0*/  IMAD.MOV.U32 R6, RZ, RZ, 0x1 ;  /* 0x00000001ff067424 */ /* 0x000fe200078e00ff */
[----:B------:R-:W-:Y:S02]  /*199c0*/  LOP3.LUT R5, R12, R5, RZ, 0xc0, !PT ;  /* 0x000000050c057212 */ /* 0x000fe400078ec0ff */
[----:B----4-:R-:W-:Y:S02]  /*199d0*/  ISETP.NE.AND P0, PT, R3, 0x1, PT ;  /* 0x000000010300780c */ /* 0x010fe40003f05270 */
[----:B------:R-:W-:-:S05]  /*199e0*/  LOP3.LUT R3, R10, R19, RZ, 0xc0, !PT ;  /* 0x000000130a037212 */ /* 0x000fca00078ec0ff */
[----:B------:R-:W-:Y:S02]  /*199f0*/  IMAD R3, R24, R0, R3 ;  /* 0x0000000018037224 */ /* 0x000fe400078e0203 */
[----:B--2---:R-:W-:-:S04]  /*19a00*/  IMAD R0, R4, R23, R13 ;  /* 0x0000001704007224 */ /* 0x004fc800078e020d */
[----:B---3--:R-:W-:Y:S02]  /*19a10*/  @P0 IMAD R22, R15, R14, R20 ;  /* 0x0000000e0f160224 */ /* 0x008fe400078e0214 */
[----:B------:R-:W-:Y:S01]  /*19a20*/  IMAD R4, R0, R18, R5 ;  /* 0x0000001200047224 */ /* 0x000fe200078e0205 */
[----:B------:R-:W-:Y:S01]  /*19a30*/  PRMT R0, R6, 0x7610, R0 ;  /* 0x0000761006007816 */ /* 0x000fe20000000000 */
[----:B------:R-:W-:-:S05]  /*19a40*/  IMAD R3, R3, R25, R22 ;  /* 0x0000001903037224 */ /* 0x000fca00078e0216 */
[----:B------:R-:W-:Y:S02]  /*19a50*/  SEL R28, R3, R4, !P0 ;  /* 0x00000004031c7207 */ /* 0x000fe40004000000 */
[----:B------:R-:W-:-:S03]  /*19a60*/  SEL R19, R4, R3, !P0 ;  /* 0x0000000304137207 */ /* 0x000fc60004000000 */
[----:B------:R0:W-:Y:S04]  /*19a70*/  STL [R1+0x208], R28 ;  /* 0x0002081c01007387 */ /* 0x0001e80000100800 */
.L_x_539:
[----:B------:R-:W-:Y:S01]  /*19a80*/  LOP3.LUT P0, RZ, R0, 0xff, RZ, 0xc0, !PT ;  /* 0x000000ff00ff7812 */ /* 0x000fe2000780c0ff */
[----:B-----5:R-:W-:-:S12]  /*19a90*/  IMAD.MOV.U32 R18, RZ, RZ, R28 ;  /* 0x000000ffff127224 */ /* 0x020fd800078e001c */
[----:B------:R-:W-:Y:S05]  /*19aa0*/  @P0 BRA `(.L_x_542) ;  /* 0xfffffe7400240947 */ /* 0x000fea000383ffff */
[----:B------:R-:W-:Y:S05]  /*19ab0*/  EXIT ;  /* 0x000000000000794d */ /* 0x000fea0003800000 */
.L_x_3:
[----:B------:R-:W2:Y:S01]  /*19ac0*/  LDL R20, [R1+0x204] ;  /* 0x0002040001147983 */ /* 0x000ea20000100800 */
[----:B0-----:R-:W-:-:S03]  /*19ad0*/  ULDC.64 UR4, c[0x0][0x650] ;  /* 0x0001940000047ab9 */ /* 0x001fc60000000a00 */
[----:B------:R-:W3:Y:S01]  /*19ae0*/  LDL R21, [R1+0x200] ;  /* 0x0002000001157983 */ /* 0x000ee20000100800 */
[----:B------:R-:W-:Y:S01]  /*19af0*/  PRMT R7, RZ, 0x7610, R7 ;  /* 0x00007610ff077816 */ /* 0x000fe20000000007 */
[----:B------:R-:W-:Y:S01]  /*19b00*/  IMAD.MOV.U32 R2, RZ, RZ, -0x1 ;  /* 0xffffffffff027424 */ /* 0x000fe200078e00ff */
[----:B------:R-:W-:Y:S01]  /*19b10*/  MOV R3, 0xffffffff ;  /* 0xffffffff00037802 */ /* 0x000fe20000000f00 */
[----:B------:R-:W-:Y:S01]  /*19b20*/  IMAD.MOV.U32 R10, RZ, RZ, -0x1 ;  /* 0xffffffffff0a7424 */ /* 0x000fe200078e00ff */
[----:B--2---:R-:W-:-:S04]  /*19b30*/  ISETP.GE.U32.AND P0, PT, R20, UR4, PT ;  /* 0x0000000414007c0c */ /* 0x004fc8000bf06070 */
[----:B---3--:R-:W-:-:S13]  /*19b40*/  ISETP.GE.U32.AND.EX P0, PT, R21, UR5, PT, P0 ;  /* 0x0000000515007c0c */ /* 0x008fda000bf06100 */
[----:B------:R-:W-:Y:S05]  /*19b50*/  @P0 BRA `(.L_x_543) ;  /* 0x0000000400680947 */ /* 0x000fea0003800000 */
[----:B------:R-:W0:Y:S01]  /*19b60*/  LDC.64 R12, c[0x0][0x628] ;  /* 0x00018a00ff0c7b82 */ /* 0x000e220000000a00 */
[----:B------:R-:W-:Y:S02]  /*19b70*/  IMAD.MOV.U32 R10, RZ, RZ, R20 ;  /* 0x000000ffff0a7224 */ /* 0x000fe400078e0014 */
[----:B------:R-:W-:-:S05]  /*19b80*/  IMAD.MOV.U32 R11, RZ, RZ, R21 ;  /* 0x000000ffff0b7224 */ /* 0x000fca00078e0015 */
[----:B------:R-:W1:Y:S08]  /*19b90*/  LDC R14, c[0x0][0x630] ;  /* 0x00018c00ff0e7b82 */ /* 0x000e700000000800 */
[----:B------:R-:W2:Y:S01]  /*19ba0*/  LDC.64 R18, c[0x0][0x620] ;  /* 0x00018800ff127b82 */ /* 0x000ea20000000a00 */
[----:B0-----:R-:W-:-:S04]  /*19bb0*/  ISETP.NE.U32.AND P0, PT, R12, RZ, PT ;  /* 0x000000ff0c00720c */ /* 0x001fc80003f05070 */
[----:B------:R-:W-:-:S13]  /*19bc0*/  ISETP.NE.AND.EX P0, PT, R13, RZ, PT, P0 ;  /* 0x000000ff0d00720c */ /* 0x000fda0003f05300 */
[----:B-12---:R-:W-:Y:S05]  /*19bd0*/  @!P0 BRA `(.L_x_544) ;  /* 0x0000000000288947 */ /* 0x006fea0003800000 */
[----:B------:R-:W0:Y:S02]  /*19be0*/  LDC R2, c[0x0][0x634] ;  /* 0x00018d00ff027b82 */ /* 0x000e240000000800 */
        /* <DEDUP_REMOVED lines=9> */
.L_x_544:
[--C-:B------:R-:W-:Y:S01]  /*19c80*/  SHF.R.U64 R12, R10, R14, R11.reuse ;  /* 0x0000000e0a0c7219 */ /* 0x100fe2000000120b */
[----:B------:R-:W0:Y:S01]  /*19c90*/  LDC R16, c[0x0][0x618] ;  /* 0x00018600ff107b82 */ /* 0x000e220000000800 */
[----:B------:R-:W-:Y:S01]  /*19ca0*/  I2FP.F32.U32 R8, R4 ;  /* 0x0000000400087245 */ /* 0x000fe20000201000 */
[----:B------:R-:W-:Y:S01]  /*19cb0*/  ULDC UR4, c[0x0][0x150] ;  /* 0x0000540000047ab9 */ /* 0x000fe20000000800 */
[----:B------:R-:W-:Y:S01]  /*19cc0*/  SHF.R.U32.HI R2, RZ, R14, R11 ;  /* 0x0000000eff027219 */ /* 0x000fe2000001160b */
[----:B------:R-:W-:Y:S01]  /*19cd0*/  IMAD.MOV.U32 R3, RZ, RZ, R21 ;  /* 0x000000ffff037224 */ /* 0x000fe200078e0015 */
[----:B------:R-:W-:Y:S01]  /*19ce0*/  IADD3 R5, P0, RZ, -R12, RZ ;  /* 0x8000000cff057210 */ /* 0x000fe20007f1e0ff */
[----:B------:R-:W-:Y:S01]  /*19cf0*/  FMUL R9, R8, UR4 ;  /* 0x0000000408097c20 */ /* 0x000fe20008400000 */
[----:B------:R-:W-:Y:S01]  /*19d00*/  ULDC UR4, c[0x0][0x154] ;  /* 0x0000550000047ab9 */ /* 0x000fe20000000800 */
[----:B------:R-:W1:Y:S02]  /*19d10*/  LDC.64 R22, c[0x0][0x640] ;  /* 0x00019000ff167b82 */ /* 0x000e640000000a00 */
[----:B------:R-:W-:Y:S01]  /*19d20*/  IMAD.X R7, RZ, RZ, ~R2, P0 ;  /* 0x000000ffff077224 */ /* 0x000fe200000e0e02 */
[----:B------:R-:W-:Y:S01]  /*19d30*/  MOV R2, R20 ;  /* 0x0000001400027202 */ /* 0x000fe20000000f00 */
[----:B------:R-:W2:Y:S02]  /*19d40*/  F2I.U32.TRUNC.NTZ R9, R9 ;  /* 0x0000000900097305 */ /* 0x000ea4000020f000 */
[----:B------:R-:W-:-:S02]  /*19d50*/  IMAD R8, R7, R18, RZ ;  /* 0x0000001207087224 */ /* 0x000fc400078e02ff */
[----:B------:R-:W3:Y:S01]  /*19d60*/  LDC R11, c[0x0][0x144] ;  /* 0x00005100ff0b7b82 */ /* 0x000ee20000000800 */
[----:B------:R-:W-:-:S04]  /*19d70*/  IMAD.WIDE.U32 R2, R5, R18, R2 ;  /* 0x0000001205027225 */ /* 0x000fc800078e0002 */
[----:B------:R-:W-:Y:S01]  /*19d80*/  IMAD R5, R5, R19, R8 ;  /* 0x0000001305057224 */ /* 0x000fe200078e0208 */
[----:B------:R-:W-:Y:S02]  /*19d90*/  MOV R8, 0xffffffff ;  /* 0xffffffff00087802 */ /* 0x000fe40000000f00 */
[----:B------:R-:W4:Y:S01]  /*19da0*/  LDC R14, c[0x0][0x608] ;  /* 0x00018200ff0e7b82 */ /* 0x000f220000000800 */
[----:B------:R-:W-:Y:S01]  /*19db0*/  IMAD.IADD R3, R3, 0x1, R5 ;  /* 0x0000000103037824 */ /* 0x000fe200078e0205 */
[----:B------:R-:W-:-:S04]  /*19dc0*/  I2FP.F32.U32 R5, R6 ;  /* 0x0000000600057245 */ /* 0x000fc80000201000 */
[-C--:B0-----:R-:W-:Y:S01]  /*19dd0*/  SHF.R.U64 R10, R2, R16.reuse, R3 ;  /* 0x00000010020a7219 */ /* 0x081fe20000001203 */
[----:B--2---:R-:W-:Y:S01]  /*19de0*/  IMAD.MOV R2, RZ, RZ, -R9 ;  /* 0x000000ffff027224 */ /* 0x004fe200078e0a09 */
[----:B------:R-:W0:Y:S01]  /*19df0*/  LDC R7, c[0x0][0x658] ;  /* 0x00019600ff077b82 */ /* 0x000e220000000800 */
[----:B-1----:R-:W-:Y:S01]  /*19e00*/  ISETP.NE.U32.AND P0, PT, R22, RZ, PT ;  /* 0x000000ff1600720c */ /* 0x002fe20003f05070 */
[----:B------:R-:W-:Y:S01]  /*19e10*/  FMUL R5, R5, UR4 ;  /* 0x0000000405057c20 */ /* 0x000fe20008400000 */
[----:B------:R-:W-:Y:S02]  /*19e20*/  SHF.R.U32.HI R3, RZ, R16, R3 ;  /* 0x00000010ff037219 */ /* 0x000fe40000011603 */
[----:B------:R-:W-:-:S03]  /*19e30*/  ISETP.NE.AND.EX P0, PT, R23, RZ, PT, P0 ;  /* 0x000000ff1700720c */ /* 0x000fc60003f05300 */
[----:B------:R-:W1:Y:S01]  /*19e40*/  LDC R19, c[0x0][0x148] ;  /* 0x00005200ff137b82 */ /* 0x000e620000000800 */
[----:B---3--:R-:W-:Y:S02]  /*19e50*/  IMAD R21, R11, R2, R4 ;  /* 0x000000020b157224 */ /* 0x008fe400078e0204 */
[----:B------:R-:W-:-:S05]  /*19e60*/  IMAD.MOV.U32 R4, RZ, RZ, 0x1 ;  /* 0x00000001ff047424 */ /* 0x000fca00078e00ff */
[----:B------:R-:W2:Y:S01]  /*19e70*/  LDC R18, c[0x0][0x600] ;  /* 0x00018000ff127b82 */ /* 0x000ea20000000800 */
[-CC-:B----4-:R-:W-:Y:S02]  /*19e80*/  SHF.R.U64 R13, R10, R14.reuse, R3.reuse ;  /* 0x0000000e0a0d7219 */ /* 0x190fe40000001203 */
[----:B------:R-:W-:Y:S02]  /*19e90*/  SHF.R.U32.HI R2, RZ, R14, R3 ;  /* 0x0000000eff027219 */ /* 0x000fe40000011603 */
[----:B------:R3:W4:Y:S03]  /*19ea0*/  F2I.U32.TRUNC.NTZ R14, R5 ;  /* 0x00000005000e7305 */ /* 0x000726000020f000 */
[----:B------:R-:W1:Y:S01]  /*19eb0*/  LDC R20, c[0x0][0x648] ;  /* 0x00019200ff147b82 */ /* 0x000e620000000800 */
[-C--:B0-----:R-:W-:Y:S02]  /*19ec0*/  SHF.R.U64 R15, R13, R7.reuse, R2 ;  /* 0x000000070d0f7219 */ /* 0x081fe40000001202 */
[----:B------:R-:W-:-:S02]  /*19ed0*/  SHF.L.U32 R8, R8, R7, RZ ;  /* 0x0000000708087219 */ /* 0x000fc400000006ff */
[-C--:B------:R-:W-:Y:S01]  /*19ee0*/  SHF.R.U32.HI R3, RZ, R7.reuse, R2 ;  /* 0x00000007ff037219 */ /* 0x080fe20000011602 */
[----:B------:R-:W-:Y:S01]  /*19ef0*/  IMAD.MOV.U32 R2, RZ, RZ, R15 ;  /* 0x000000ffff027224 */ /* 0x000fe200078e000f */
[----:B------:R-:W-:Y:S01]  /*19f00*/  SHF.L.U32 R16, R4, R7, RZ ;  /* 0x0000000704107219 */ /* 0x000fe200000006ff */
[----:B------:R-:W0:Y:S01]  /*19f10*/  LDC R24, c[0x0][0x638] ;  /* 0x00018e00ff187b82 */ /* 0x000e220000000800 */
[----:B------:R-:W-:-:S07]  /*19f20*/  LOP3.LUT R26, RZ, R8, RZ, 0x33, !PT ;  /* 0x00000008ff1a7212 */ /* 0x000fce00078e33ff */
[----:B------:R-:W0:Y:S01]  /*19f30*/  LDC R25, c[0x0][0x610] ;  /* 0x00018400ff197b82 */ /* 0x000e220000000800 */
[----:B---34-:R-:W-:Y:S05]  /*19f40*/  @!P0 BRA `(.L_x_545) ;  /* 0x0000000000288947 */ /* 0x018fea0003800000 */
[----:B------:R-:W3:Y:S02]  /*19f50*/  LDC R2, c[0x0][0x64c] ;  /* 0x00019300ff027b82 */ /* 0x000ee40000000800 */
[----:B---3--:R-:W-:-:S05]  /*19f60*/  IADD3 R7, P0, R15, R2, RZ ;  /* 0x000000020f077210 */ /* 0x008fca0007f1e0ff */
        /* <DEDUP_REMOVED lines=8> */
.L_x_545:
[----:B------:R-:W3:Y:S01]  /*19ff0*/  LDC R4, c[0x0][0x65c] ;  /* 0x00019700ff047b82 */ /* 0x000ee20000000800 */
[----:B-1----:R-:W-:Y:S01]  /*1a000*/  SHF.R.U64 R3, R2, R20, R3 ;  /* 0x0000001402037219 */ /* 0x002fe20000001203 */
[----:B--2---:R-:W-:Y:S01]  /*1a010*/  VIADD R5, R18, 0xffffffff ;  /* 0xffffffff12057836 */ /* 0x004fe20000000000 */
[----:B------:R-:W-:Y:S01]  /*1a020*/  LOP3.LUT R2, R13, R26, RZ, 0xc0, !PT ;  /* 0x0000001a0d027212 */ /* 0x000fe200078ec0ff */
[----:B------:R-:W-:Y:S02]  /*1a030*/  IMAD.MOV R14, RZ, RZ, -R14 ;  /* 0x000000ffff0e7224 */ /* 0x000fe400078e0a0e */
[----:B------:R-:W-:Y:S01]  /*1a040*/  IMAD.MOV.U32 R7, RZ, RZ, 0x1 ;  /* 0x00000001ff077424 */ /* 0x000fe200078e00ff */
[----:B------:R-:W-:Y:S01]  /*1a050*/  LOP3.LUT R10, R10, R5, RZ, 0xc0, !PT ;  /* 0x000000050a0a7212 */ /* 0x000fe200078ec0ff */
[----:B------:R-:W-:Y:S01]  /*1a060*/  IMAD R2, R16, R3, R2 ;  /* 0x0000000310027224 */ /* 0x000fe200078e0202 */
[----:B---3--:R-:W-:Y:S02]  /*1a070*/  ISETP.NE.AND P0, PT, R4, 0x1, PT ;  /* 0x000000010400780c */ /* 0x008fe40003f05270 */
[----:B------:R-:W-:-:S05]  /*1a080*/  IADD3 R4, -R3, RZ, RZ ;  /* 0x000000ff03047210 */ /* 0x000fca0007ffe1ff */
[----:B0-----:R-:W-:-:S04]  /*1a090*/  IMAD R3, R4, R24, R15 ;  /* 0x0000001804037224 */ /* 0x001fc800078e020f */
[----:B------:R-:W-:Y:S02]  /*1a0a0*/  IMAD R5, R3, R18, R10 ;  /* 0x0000001203057224 */ /* 0x000fe400078e020a */
[----:B------:R-:W-:Y:S02]  /*1a0b0*/  @P0 IMAD R21, R19, R14, R6 ;  /* 0x0000000e13150224 */ /* 0x000fe400078e0206 */
[----:B------:R-:W-:Y:S02]  /*1a0c0*/  IMAD.MOV.U32 R10, RZ, RZ, R12 ;  /* 0x000000ffff0a7224 */ /* 0x000fe400078e000c */
[----:B------:R-:W-:-:S05]  /*1a0d0*/  IMAD R2, R2, R25, R21 ;  /* 0x0000001902027224 */ /* 0x000fca00078e0215 */
[----:B------:R-:W-:Y:S02]  /*1a0e0*/  SEL R3, R5, R2, !P0 ;  /* 0x0000000205037207 */ /* 0x000fe40004000000 */
[----:B------:R-:W-:-:S07]  /*1a0f0*/  SEL R2, R2, R5, !P0 ;  /* 0x0000000502027207 */ /* 0x000fce0004000000 */
.L_x_543:
[----:B------:R-:W-:-:S08]  /*1a100*/  NOP ;  /* 0x0000000000007918 */ /* 0x000fd00000000000 */
[----:B------:R-:W0:-:S00]  /*1a110*/  USETMAXREG.DEALLOC.CTAPOOL 0x18 ;  /* 0x00000018000079c8 */ /* 0x000e0000080e0500 */
[----:B0-----:R-:W-:-:S13]  /*1a120*/  ISETP.NE.AND P0, PT, R0, RZ, PT ;  /* 0x000000ff0000720c */ /* 0x001fda0003f05270 */
[----:B------:R-:W-:Y:S05]  /*1a130*/  @P0 EXIT ;  /* 0x000000000000094d */ /* 0x000fea0003800000 */
[----:B------:R-:W-:Y:S01]  /*1a140*/  LOP3.LUT P0, RZ, R7, 0xff, RZ, 0xc0, !PT ;  /* 0x000000ff07ff7812 */ /* 0x000fe2000780c0ff */
[----:B------:R-:W-:Y:S01]  /*1a150*/  IMAD.MOV.U32 R0, RZ, RZ, 0x1 ;  /* 0x00000001ff007424 */ /* 0x000fe200078e00ff */
[----:B------:R-:W-:-:S11]  /*1a160*/  MOV R6, RZ ;  /* 0x000000ff00067202 */ /* 0x000fd60000000f00 */
[----:B------:R-:W-:Y:S05]  /*1a170*/  @!P0 BRA `(.L_x_546) ;  /* 0x0000000c00548947 */ /* 0x000fea0003800000 */
[----:B------:R-:W0:Y:S01]  /*1a180*/  LDC R0, c[0x0][0x28c] ;  /* 0x0000a300ff007b82 */ /* 0x000e220000000800 */
[----:B------:R-:W1:Y:S01]  /*1a190*/  S2R R4, SR_TID.X ;  /* 0x0000000000047919 */ /* 0x000e620000002100 */
[----:B------:R-:W-:Y:S01]  /*1a1a0*/  ULDC UR5, c[0x0][0x600] ;  /* 0x0001800000057ab9 */ /* 0x000fe20000000800 */
[----:B------:R-:W-:Y:S01]  /*1a1b0*/  ULDC UR4, c[0x0][0xc] ;  /* 0x0000030000047ab9 */ /* 0x000fe20000000800 */
[----:B------:R-:W-:Y:S01]  /*1a1c0*/  UIADD3 UR16, UR5, -0x1, URZ ;  /* 0xffffffff05107890 */ /* 0x000fe2000fffe03f */
[----:B------:R-:W-:Y:S01]  /*1a1d0*/  BSSY B0, `(.L_x_546) ;  /* 0x00000cf000007945 */ /* 0x000fe20003800000 */
[----:B------:R-:W-:Y:S01]  /*1a1e0*/  ULDC UR6, c[0x0][0x658] ;  /* 0x0001960000067ab9 */ /* 0x000fe20000000800 */
[----:B------:R-:W-:Y:S01]  /*1a1f0*/  ULDC UR5, c[0x0][0x10] ;  /* 0x0000040000057ab9 */ /* 0x000fe20000000800 */
[----:B------:R-:W-:Y:S01]  /*1a200*/  UMOV UR7, 0xffffffff ;  /* 0xffffffff00077882 */ /* 0x000fe20000000000 */
[----:B------:R-:W-:Y:S01]  /*1a210*/  UMOV UR8, 0x1 ;  /* 0x0000000100087882 */ /* 0x000fe20000000000 */
[----:B------:R-:W-:Y:S01]  /*1a220*/  UIMAD.WIDE.U32 UR4, UR4, UR5, URZ ;  /* 0x00000005040472a5 */ /* 0x000fe2000f8e003f */
[----:B------:R-:W-:Y:S01]  /*1a230*/  IMAD.MOV.U32 R11, RZ, RZ, 0x1 ;  /* 0x00000001ff0b7424 */ /* 0x000fe200078e00ff */
[----:B------:R-:W-:Y:S01]  /*1a240*/  USHF.L.U32 UR7, UR7, UR6, URZ ;  /* 0x0000000607077299 */ /* 0x000fe2000800063f */
[----:B------:R-:W-:Y:S01]  /*1a250*/  LOP3.LUT R8, R17, 0x2, RZ, 0xfc, !PT ;  /* 0x0000000211087812 */ /* 0x000fe200078efcff */
[----:B------:R-:W-:Y:S01]  /*1a260*/  USHF.L.U32 UR18, UR8, UR6, URZ ;  /* 0x0000000608127299 */ /* 0x000fe2000800063f */
[----:B------:R-:W-:Y:S01]  /*1a270*/  MOV R6, RZ ;  /* 0x000000ff00067202 */ /* 0x000fe20000000f00 */
[----:B------:R-:W-:Y:S01]  /*1a280*/  ULOP3.LUT UR17, URZ, UR7, URZ, 0x33, !UPT ;  /* 0x000000073f117292 */ /* 0x000fe2000f8e333f */
[----:B------:R-:W-:Y:S01]  /*1a290*/  ULDC UR6, c[0x0][0x14] ;  /* 0x0000050000067ab9 */ /* 0x000fe20000000800 */
[----:B------:R-:W-:Y:S01]  /*1a2a0*/  ULDC.64 UR22, c[0x0][0x198] ;  /* 0x0000660000167ab9 */ /* 0x000fe20000000a00 */
[----:B------:R-:W-:-:S02]  /*1a2b0*/  UIMAD.WIDE.U32 UR20, UR4, UR6, URZ ;  /* 0x00000006041472a5 */ /* 0x000fc4000f8e003f */
[----:B------:R-:W-:Y:S01]  /*1a2c0*/  UIMAD UR13, UR5, UR6, URZ ;  /* 0x00000006050d72a4 */ /* 0x000fe2000f8e023f */
[----:B0-----:R-:W-:-:S03]  /*1a2d0*/  VIADD R0, R0, 0x3f ;  /* 0x0000003f00007836 */ /* 0x001fc60000000000 */
[----:B------:R-:W-:Y:S02]  /*1a2e0*/  UIADD3 UR13, UR21, UR13, URZ ;  /* 0x0000000d150d7290 */ /* 0x000fe4000fffe03f */
[----:B------:R-:W-:-:S04]  /*1a2f0*/  SHF.R.S32.HI R5, RZ, 0x1f, R0 ;  /* 0x0000001fff057819 */ /* 0x000fc80000011400 */
[----:B------:R-:W-:Y:S01]  /*1a300*/  LEA.HI R5, R5, R0, RZ, 0x6 ;  /* 0x0000000005057211 */ /* 0x000fe200078f30ff */
[----:B------:R-:W-:Y:S01]  /*1a310*/  IMAD.MOV.U32 R0, RZ, RZ, 0x1 ;  /* 0x00000001ff007424 */ /* 0x000fe200078e00ff */
[C---:B-1----:R-:W-:Y:S02]  /*1a320*/  LOP3.LUT P2, RZ, R4.reuse, 0x7f, RZ, 0xc0, !PT ;  /* 0x0000007f04ff7812 */ /* 0x042fe4000784c0ff */
[----:B------:R-:W-:Y:S02]  /*1a330*/  SHF.R.S32.HI R7, RZ, 0x6, R5 ;  /* 0x00000006ff077819 */ /* 0x000fe40000011405 */
[----:B------:R-:W-:-:S03]  /*1a340*/  LOP3.LUT P0, RZ, R4, 0x1f, RZ, 0xc0, !PT ;  /* 0x0000001f04ff7812 */ /* 0x000fc6000780c0ff */
[----:B------:R-:W-:Y:S01]  /*1a350*/  VIADD R16, R7, 0x1 ;  /* 0x0000000107107836 */ /* 0x000fe20000000000 */
[----:B------:R-:W-:-:S13]  /*1a360*/  PLOP3.LUT P0, PT, P0, P2, PT, 0x8a, 0x0 ;  /* 0x000000000000781c */ /* 0x000fda0000705172 */
.L_x_558:
[----:B------:R-:W-:-:S03]  /*1a370*/  UMOV UR4, 0xffffffff ;  /* 0xffffffff00047882 */ /* 0x000fc60000000000 */
[----:B------:R-:W-:Y:S05]  /*1a380*/  BRA.DIV UR4, `(.L_x_547) ;  /* 0x0000000e04747947 */ /* 0x000fea000b800000 */
[----:B------:R-:W-:-:S13]  /*1a390*/  ELECT P6, URZ, PT ;  /* 0x00000000003f782f */ /* 0x000fda00038c0000 */
.L_x_567:
[----:B------:R-:W0:Y:S01]  /*1a3a0*/  LDC R4, c[0x0][0x28c] ;  /* 0x0000a300ff047b82 */ /* 0x000e220000000800 */
[----:B------:R-:W-:Y:S01]  /*1a3b0*/  BSSY B1, `(.L_x_548) ;  /* 0x0000037000017945 */ /* 0x000fe20003800000 */
[----:B0-----:R-:W-:-:S13]  /*1a3c0*/  ISETP.LT.OR P6, PT, R4, 0x1, !P6 ;  /* 0x000000010400780c */ /* 0x001fda00077c1670 */
[----:B------:R-:W-:Y:S05]  /*1a3d0*/  @P6 BRA `(.L_x_549) ;  /* 0x0000000000d06947 */ /* 0x000fea0003800000 */
[----:B------:R-:W-:Y:S01]  /*1a3e0*/  IMAD.SHL.U32 R3, R3, 0x200, RZ ;  /* 0x0000020003037824 */ /* 0x000fe200078e00ff */
[----:B------:R-:W-:Y:S01]  /*1a3f0*/  MOV R14, RZ ;  /* 0x000000ff000e7202 */ /* 0x000fe20000000f00 */
[----:B------:R-:W-:Y:S02]  /*1a400*/  IMAD.SHL.U32 R2, R2, 0x80, RZ ;  /* 0x0000008002027824 */ /* 0x000fe400078e00ff */
[----:B------:R-:W-:Y:S02]  /*1a410*/  IMAD.MOV.U32 R4, RZ, RZ, R16 ;  /* 0x000000ffff047224 */ /* 0x000fe400078e0010 */
[----:B------:R-:W-:Y:S02]  /*1a420*/  IMAD.MOV.U32 R5, RZ, RZ, R0 ;  /* 0x000000ffff057224 */ /* 0x000fe400078e0000 */
[----:B------:R-:W-:-:S07]  /*1a430*/  IMAD.MOV.U32 R9, RZ, RZ, R6 ;  /* 0x000000ffff097224 */ /* 0x000fce00078e0006 */
.L_x_553:
[----:B------:R-:W0:Y:S01]  /*1a440*/  S2R R13, SR_CgaCtaId ;  /* 0x00000000000d7919 */ /* 0x000e220000008800 */
[----:B------:R-:W-:Y:S02]  /*1a450*/  MOV R12, 0x400 ;  /* 0x00000400000c7802 */ /* 0x000fe40000000f00 */
[----:B------:R-:W-:Y:S02]  /*1a460*/  SHF.L.U32 R18, R5, 0x1f, RZ ;  /* 0x0000001f05127819 */ /* 0x000fe400000006ff */
[----:B0-----:R-:W-:-:S04]  /*1a470*/  LEA R12, R13, R12, 0x18 ;  /* 0x0000000c0d0c7211 */ /* 0x001fc800078ec0ff */
[----:B------:R-:W-:-:S04]  /*1a480*/  LEA R13, R9, R12, 0x3 ;  /* 0x0000000c090d7211 */ /* 0x000fc800078e18ff */
[----:B------:R-:W0:Y:S02]  /*1a490*/  SYNCS.PHASECHK.TRANS64.TRYWAIT P1, [R13+URZ+0x10], R18 ;  /* 0x000010120d0075a7 */ /* 0x000e24000802017f */
[----:B0-----:R-:W-:Y:S05]  /*1a4a0*/  @!P1 BRA `(.L_x_550) ;  /* 0x0000000c004c9947 */ /* 0x001fea0003800000 */
.L_x_568:
[----:B0-----:R-:W0:Y:S01]  /*1a4b0*/  @!P2 LDC R18, c[0x0][0x500] ;  /* 0x00014000ff12ab82 */ /* 0x001e220000000800 */
[----:B------:R-:W-:-:S04]  /*1a4c0*/  PRMT R15, R8, 0x9910, RZ ;  /* 0x00009910080f7816 */ /* 0x000fc800000000ff */
[----:B------:R-:W-:Y:S01]  /*1a4d0*/  ISETP.NE.AND P1, PT, R15, 0x2, PT ;  /* 0x000000020f00780c */ /* 0x000fe20003f25270 */
[----:B0-----:R0:W-:-:S12]  /*1a4e0*/  @!P2 SYNCS.ARRIVE.TRANS64 RZ, [R13+URZ], R18 ;  /* 0x000000120dffa9a7 */ /* 0x0011d8000800003f */
[----:B------:R-:W-:Y:S05]  /*1a4f0*/  @P1 BRA `(.L_x_551) ;  /* 0x0000000000041947 */ /* 0x000fea0003800000 */
[----:B------:R-:W-:Y:S01]  /*1a500*/  BPT.TRAP 0x1 ;  /* 0x000000040000795c */ /* 0x000fe20000300000 */
.L_x_551:
[----:B------:R-:W-:Y:S05]  /*1a510*/  @P0 BRA `(.L_x_552) ;  /* 0x0000000000040947 */ /* 0x000fea0003800000 */
[----:B------:R-:W-:Y:S01]  /*1a520*/  BPT.TRAP 0x1 ;  /* 0x000000040000795c */ /* 0x000fe20000300000 */
.L_x_552:
[----:B------:R-:W-:Y:S01]  /*1a530*/  R2UR UR9, R13 ;  /* 0x000000000d0972ca */ /* 0x000fe200000e0000 */
[C-C-:B0-----:R-:W-:Y:S01]  /*1a540*/  IMAD R13, R9.reuse, 0x4000, R12.reuse ;  /* 0x00004000090d7824 */ /* 0x141fe200078e020c */
[----:B------:R-:W-:Y:S01]  /*1a550*/  UIADD3 UR4, UP0, UR22, 0xf0, URZ ;  /* 0x000000f016047890 */ /* 0x000fe2000ff1e03f */
[----:B------:R-:W-:Y:S01]  /*1a560*/  IMAD R12, R9, 0x10000, R12 ;  /* 0x00010000090c7824 */ /* 0x000fe200078e020c */
[----:B------:R-:W-:Y:S01]  /*1a570*/  R2UR UR11, R2 ;  /* 0x00000000020b72ca */ /* 0x000fe200000e0000 */
[----:B------:R-:W-:Y:S01]  /*1a580*/  UIADD3 UR24, UP1, UR22, 0x1f0, URZ ;  /* 0x000001f016187890 */ /* 0x000fe2000ff3e03f */
[----:B------:R-:W-:Y:S01]  /*1a590*/  R2UR UR5, R13 ;  /* 0x000000000d0572ca */ /* 0x000fe200000e0000 */
[----:B------:R-:W-:Y:S01]  /*1a5a0*/  VIADD R9, R9, 0x1 ;  /* 0x0000000109097836 */ /* 0x000fe20000000000 */
[----:B------:R-:W-:Y:S01]  /*1a5b0*/  R2UR UR8, R12 ;  /* 0x000000000c0872ca */ /* 0x000fe200000e0000 */
[----:B------:R-:W-:Y:S01]  /*1a5c0*/  UIADD3.X UR25, URZ, UR23, URZ, UP1, !UPT ;  /* 0x000000173f197290 */ /* 0x000fe20008ffe43f */
[----:B------:R-:W-:Y:S01]  /*1a5d0*/  R2UR UR10, R14 ;  /* 0x000000000e0a72ca */ /* 0x000fe200000e0000 */
[----:B------:R-:W-:Y:S01]  /*1a5e0*/  UMOV UR6, 0x0 ;  /* 0x0000000000067882 */ /* 0x000fe20000000000 */
[----:B------:R-:W-:Y:S01]  /*1a5f0*/  R2UR UR12, R10 ;  /* 0x000000000a0c72ca */ /* 0x000fe200000e0000 */
[----:B------:R-:W-:Y:S01]  /*1a600*/  UMOV UR7, 0x10000000 ;  /* 0x1000000000077882 */ /* 0x000fe20000000000 */
[----:B------:R-:W-:Y:S01]  /*1a610*/  IADD3 R4, R4, -0x1, RZ ;  /* 0xffffffff04047810 */ /* 0x000fe20007ffe0ff */
[----:B------:R-:W-:Y:S01]  /*1a620*/  VIADD R14, R14, 0x40 ;  /* 0x000000400e0e7836 */ /* 0x000fe20000000000 */
[----:B------:R-:W-:-:S02]  /*1a630*/  R2UR UR19, R3 ;  /* 0x00000000031372ca */ /* 0x000fc400000e0000 */
[----:B------:R-:W-:Y:S01]  /*1a640*/  ISETP.GT.AND P3, PT, R4, 0x1, PT ;  /* 0x000000010400780c */ /* 0x000fe20003f64270 */
[----:B------:R-:W-:Y:S01]  /*1a650*/  UIADD3 UR14, UR5, 0x100, URZ ;  /* 0x00000100050e7890 */ /* 0x000fe2000fffe03f */
[C---:B------:R-:W-:Y:S01]  /*1a660*/  ISETP.NE.AND P1, PT, R9.reuse, 0x2, PT ;  /* 0x000000020900780c */ /* 0x040fe20003f25270 */
[----:B------:R-:W-:Y:S02]  /*1a670*/  UIADD3.X UR5, URZ, UR23, URZ, UP0, !UPT ;  /* 0x000000173f057290 */ /* 0x000fe400087fe43f */
[----:B------:R-:W-:Y:S01]  /*1a680*/  UIADD3 UR15, UR8, 0x8100, URZ ;  /* 0x00008100080f7890 */ /* 0x000fe2000fffe03f */
[----:B------:R-:W-:Y:S02]  /*1a690*/  SEL R12, RZ, 0x1, P1 ;  /* 0x00000001ff0c7807 */ /* 0x000fe40000800000 */
[----:B------:R-:W-:Y:S01]  /*1a6a0*/  UMOV UR8, UR14 ;  /* 0x0000000e00087c82 */ /* 0x000fe20008000000 */
[----:B------:R-:W-:Y:S02]  /*1a6b0*/  SEL R9, R9, RZ, P1 ;  /* 0x000000ff09097207 */ /* 0x000fe40000800000 */
[----:B------:R-:W-:Y:S01]  /*1a6c0*/  LOP3.LUT R5, R5, R12, RZ, 0x3c, !PT ;  /* 0x0000000c05057212 */ /* 0x000fe200078e3cff */
[----:B------:R0:W-:Y:S02]  /*1a6d0*/  UTMALDG.3D [UR8], [UR4], desc[UR6] ;  /* 0x00000608040075b4 */ /* 0x0001e40008011000 */
[----:B0-----:R-:W-:Y:S01]  /*1a6e0*/  UMOV UR8, UR15 ;  /* 0x0000000f00087c82 */ /* 0x001fe20008000000 */
[----:B------:R-:W-:-:S02]  /*1a6f0*/  UMOV UR11, UR19 ;  /* 0x00000013000b7c82 */ /* 0x000fc40008000000 */
[----:B------:R0:W-:Y:S02]  /*1a700*/  UTMALDG.3D [UR8], [UR24], desc[UR6] ;  /* 0x00000608180075b4 */ /* 0x0001e40008011000 */
[----:B0-----:R-:W-:Y:S05]  /*1a710*/  @P3 BRA `(.L_x_553) ;  /* 0xfffffffc00483947 */ /* 0x001fea000383ffff */
.L_x_549:
[----:B------:R-:W-:Y:S05]  /*1a720*/  BSYNC B1 ;  /* 0x0000000000017941 */ /* 0x000fea0003800000 */
.L_x_548:
[----:B------:R-:W2:Y:S01]  /*1a730*/  LDL.LU R15, [R1+0x200] ;  /* 0x00020000010f7983 */ /* 0x000ea20000300800 */
[----:B------:R-:W-:Y:S01]  /*1a740*/  LOP3.LUT P4, RZ, R11, 0xff, RZ, 0xc0, !PT ;  /* 0x000000ff0bff7812 */ /* 0x000fe2000788c0ff */
[----:B------:R-:W-:Y:S01]  /*1a750*/  IMAD.IADD R6, R7, 0x1, R6 ;  /* 0x0000000107067824 */ /* 0x000fe200078e0206 */
[----:B------:R-:W-:Y:S01]  /*1a760*/  ULDC.64 UR4, c[0x0][0x650] ;  /* 0x0001940000047ab9 */ /* 0x000fe20000000a00 */
[----:B------:R-:W3:Y:S01]  /*1a770*/  LDL.LU R12, [R1+0x204] ;  /* 0x00020400010c7983 */ /* 0x000ee20000300800 */
[----:B------:R-:W-:Y:S01]  /*1a780*/  BSSY B1, `(.L_x_554) ;  /* 0x0000071000017945 */ /* 0x000fe20003800000 */
[----:B------:R-:W-:Y:S01]  /*1a790*/  IMAD.MOV.U32 R10, RZ, RZ, -0x1 ;  /* 0xffffffffff0a7424 */ /* 0x000fe200078e00ff */
[----:B------:R-:W-:Y:S02]  /*1a7a0*/  SHF.R.U32.HI R2, RZ, 0x1, R6 ;  /* 0x00000001ff027819 */ /* 0x000fe40000011606 */
[----:B------:R-:W-:Y:S02]  /*1a7b0*/  ISETP.GT.U32.AND P1, PT, R6, 0x1, PT ;  /* 0x000000010600780c */ /* 0x000fe40003f24070 */
[----:B------:R-:W-:-:S02]  /*1a7c0*/  LOP3.LUT R2, R2, 0x1, RZ, 0xc0, !PT ;  /* 0x0000000102027812 */ /* 0x000fc400078ec0ff */
[C---:B------:R-:W-:Y:S01]  /*1a7d0*/  ISETP.LT.U32.AND P1, PT, R7.reuse, 0x2, P1 ;  /* 0x000000020700780c */ /* 0x040fe20000f21070 */
[----:B------:R-:W0:Y:S01]  /*1a7e0*/  @P4 S2R R3, SR_CgaCtaId ;  /* 0x0000000000034919 */ /* 0x000e220000008800 */
[----:B------:R-:W-:Y:S02]  /*1a7f0*/  ISETP.NE.U32.AND P3, PT, R2, 0x1, PT ;  /* 0x000000010200780c */ /* 0x000fe40003f65070 */
[----:B------:R-:W-:Y:S02]  /*1a800*/  @P4 MOV R2, 0x400 ;  /* 0x0000040000024802 */ /* 0x000fe40000000f00 */
[----:B------:R-:W-:Y:S02]  /*1a810*/  ISETP.GT.U32.AND P3, PT, R7, 0x1, !P3 ;  /* 0x000000010700780c */ /* 0x000fe40005f64070 */
[----:B------:R-:W-:Y:S02]  /*1a820*/  LOP3.LUT R6, R6, 0x1, RZ, 0xc0, !PT ;  /* 0x0000000106067812 */ /* 0x000fe400078ec0ff */
[----:B------:R-:W-:-:S02]  /*1a830*/  PRMT R4, RZ, 0x7610, R4 ;  /* 0x00007610ff047816 */ /* 0x000fc40000000004 */
[----:B------:R-:W-:Y:S02]  /*1a840*/  PRMT R11, RZ, 0x7610, R11 ;  /* 0x00007610ff0b7816 */ /* 0x000fe4000000000b */
[----:B0-----:R-:W-:Y:S02]  /*1a850*/  @P4 LEA R2, R3, R2, 0x18 ;  /* 0x0000000203024211 */ /* 0x001fe400078ec0ff */
[----:B------:R-:W-:Y:S02]  /*1a860*/  SEL R3, RZ, 0x1, !P1 ;  /* 0x00000001ff037807 */ /* 0x000fe40004800000 */
[----:B------:R0:W-:Y:S02]  /*1a870*/  @P4 SYNCS.ARRIVE.TRANS64.A1T0 RZ, [R2+URZ+0x38], RZ ;  /* 0x000038ff02ff49a7 */ /* 0x0001e4000810003f */
[----:B0-----:R-:W-:-:S04]  /*1a880*/  SEL R2, RZ, 0x1, !P3 ;  /* 0x00000001ff027807 */ /* 0x001fc80005800000 */
[----:B------:R-:W-:Y:S01]  /*1a890*/  LOP3.LUT R0, R2, R0, R3, 0x96, !PT ;  /* 0x0000000002007212 */ /* 0x000fe200078e9603 */
[----:B------:R-:W-:Y:S01]  /*1a8a0*/  IMAD.MOV.U32 R2, RZ, RZ, -0x1 ;  /* 0xffffffffff027424 */ /* 0x000fe200078e00ff */
[----:B------:R-:W-:Y:S02]  /*1a8b0*/  MOV R3, 0xffffffff ;  /* 0xffffffff00037802 */ /* 0x000fe40000000f00 */
[----:B---3--:R-:W-:-:S04]  /*1a8c0*/  IADD3 R12, P1, R12, UR20, RZ ;  /* 0x000000140c0c7c10 */ /* 0x008fc8000ff3e0ff */
[----:B--2---:R-:W-:Y:S01]  /*1a8d0*/  IADD3.X R15, R15, UR13, RZ, P1, !PT ;  /* 0x0000000d0f0f7c10 */ /* 0x004fe20008ffe4ff */
[----:B------:R0:W-:Y:S01]  /*1a8e0*/  STL [R1+0x204], R12 ;  /* 0x0002040c01007387 */ /* 0x0001e20000100800 */
[----:B------:R-:W-:-:S03]  /*1a8f0*/  ISETP.GE.U32.AND P1, PT, R12, UR4, PT ;  /* 0x000000040c007c0c */ /* 0x000fc6000bf26070 */
[----:B------:R0:W-:Y:S01]  /*1a900*/  STL [R1+0x200], R15 ;  /* 0x0002000f01007387 */ /* 0x0001e20000100800 */
[----:B------:R-:W-:-:S13]  /*1a910*/  ISETP.GE.U32.AND.EX P1, PT, R15, UR5, PT, P1 ;  /* 0x000000050f007c0c */ /* 0x000fda000bf26110 */
[----:B0-----:R-:W-:Y:S05]  /*1a920*/  @P1 BRA `(.L_x_555) ;  /* 0x0000000400581947 */ /* 0x001fea0003800000 */
[----:B------:R-:W0:Y:S01]  /*1a930*/  S2R R9, SR_CTAID.X ;  /* 0x0000000000097919 */ /* 0x000e220000002500 */
[----:B------:R-:W1:Y:S01]  /*1a940*/  LDC R18, c[0x0][0x65c] ;  /* 0x00019700ff127b82 */ /* 0x000e620000000800 */
[----:B------:R-:W-:Y:S01]  /*1a950*/  ULDC UR4, c[0x0][0x150] ;  /* 0x0000540000047ab9 */ /* 0x000fe20000000800 */
[----:B------:R-:W-:Y:S01]  /*1a960*/  ULDC UR7, c[0x0][0x630] ;  /* 0x00018c0000077ab9 */ /* 0x000fe20000000800 */
[----:B------:R-:W2:Y:S05]  /*1a970*/  S2R R2, SR_CTAID.Y ;  /* 0x0000000000027919 */ /* 0x000eaa0000002600 */
[----:B------:R-:W3:Y:S08]  /*1a980*/  LDC R4, c[0x0][0x144] ;  /* 0x00005100ff047b82 */ /* 0x000ef00000000800 */
[----:B------:R-:W4:Y:S01]  /*1a990*/  LDC R13, c[0x0][0x148] ;  /* 0x00005200ff0d7b82 */ /* 0x000f220000000800 */
[----:B-1----:R-:W-:-:S02]  /*1a9a0*/  ISETP.NE.AND P5, PT, R18, 0x1, PT ;  /* 0x000000011200780c */ /* 0x002fc40003fa5270 */
[----:B0-----:R-:W-:Y:S02]  /*1a9b0*/  I2FP.F32.U32 R3, R9 ;  /* 0x0000000900037245 */ /* 0x001fe40000201000 */
[----:B--2---:R-:W-:-:S03]  /*1a9c0*/  I2FP.F32.U32 R5, R2 ;  /* 0x0000000200057245 */ /* 0x004fc60000201000 */
[----:B------:R-:W-:Y:S01]  /*1a9d0*/  FMUL R3, R3, UR4 ;  /* 0x0000000403037c20 */ /* 0x000fe20008400000 */
[----:B------:R-:W-:Y:S02]  /*1a9e0*/  ULDC UR4, c[0x0][0x154] ;  /* 0x0000550000047ab9 */ /* 0x000fe40000000800 */
[----:B------:R-:W-:Y:S01]  /*1a9f0*/  FMUL R10, R5, UR4 ;  /* 0x00000004050a7c20 */ /* 0x000fe20008400000 */
[----:B------:R-:W-:Y:S02]  /*1aa00*/  ULDC.64 UR4, c[0x0][0x628] ;  /* 0x00018a0000047ab9 */ /* 0x000fe40000000a00 */
[----:B------:R-:W0:Y:S01]  /*1aa10*/  F2I.U32.TRUNC.NTZ R3, R3 ;  /* 0x0000000300037305 */ /* 0x000e22000020f000 */
[----:B------:R-:W-:-:S04]  /*1aa20*/  ISETP.NE.U32.AND P1, PT, RZ, UR4, PT ;  /* 0x00000004ff007c0c */ /* 0x000fc8000bf25070 */
[----:B------:R-:W-:-:S03]  /*1aa30*/  ISETP.NE.AND.EX P1, PT, RZ, UR5, PT, P1 ;  /* 0x00000005ff007c0c */ /* 0x000fc6000bf25310 */
[----:B------:R-:W1:Y:S01]  /*1aa40*/  F2I.U32.TRUNC.NTZ R10, R10 ;  /* 0x0000000a000a7305 */ /* 0x000e62000020f000 */
[----:B0-----:R-:W-:Y:S02]  /*1aa50*/  IMAD.MOV R5, RZ, RZ, -R3 ;  /* 0x000000ffff057224 */ /* 0x001fe400078e0a03 */
[----:B------:R-:W-:Y:S02]  /*1aa60*/  IMAD.MOV.U32 R3, RZ, RZ, R15 ;  /* 0x000000ffff037224 */ /* 0x000fe400078e000f */
[----:B---3--:R-:W-:Y:S02]  /*1aa70*/  IMAD R9, R4, R5, R9 ;  /* 0x0000000504097224 */ /* 0x008fe400078e0209 */
[----:B-1----:R-:W-:-:S04]  /*1aa80*/  IMAD.MOV R4, RZ, RZ, -R10 ;  /* 0x000000ffff047224 */ /* 0x002fc800078e0a0a */
[----:B----4-:R-:W-:Y:S01]  /*1aa90*/  @P5 IMAD R9, R13, R4, R2 ;  /* 0x000000040d095224 */ /* 0x010fe200078e0202 */
[----:B------:R-:W-:Y:S01]  /*1aaa0*/  MOV R2, R12 ;  /* 0x0000000c00027202 */ /* 0x000fe20000000f00 */
[----:B------:R-:W-:Y:S06]  /*1aab0*/  @!P1 BRA `(.L_x_556) ;  /* 0x0000000000289947 */ /* 0x000fec0003800000 */
[----:B------:R-:W-:Y:S02]  /*1aac0*/  ULDC UR6, c[0x0][0x634] ;  /* 0x00018d0000067ab9 */ /* 0x000fe40000000800 */
[----:B------:R-:W-:-:S05]  /*1aad0*/  IADD3 R3, P1, R12, UR6, RZ ;  /* 0x000000060c037c10 */ /* 0x000fca000ff3e0ff */
[----:B------:R-:W-:-:S04]  /*1aae0*/  IMAD.X R13, RZ, RZ, R15, P1 ;  /* 0x000000ffff0d7224 */ /* 0x000fc800008e060f */
[----:B------:R-:W-:-:S04]  /*1aaf0*/  IMAD.WIDE.U32 R4, R13, UR4, RZ ;  /* 0x000000040d047c25 */ /* 0x000fc8000f8e00ff */
[----:B------:R-:W-:-:S04]  /*1ab00*/  IMAD.WIDE.U32 R4, P1, R3, UR5, R4 ;  /* 0x0000000503047c25 */ /* 0x000fc8000f820004 */
[----:B------:R-:W-:Y:S01]  /*1ab10*/  IMAD.WIDE.U32 R2, R3, UR4, RZ ;  /* 0x0000000403027c25 */ /* 0x000fe2000f8e00ff */
[----:B------:R-:W-:-:S04]  /*1ab20*/  MOV R2, R5 ;  /* 0x0000000500027202 */ /* 0x000fc80000000f00 */
[----:B------:R-:W-:Y:S01]  /*1ab30*/  IADD3 RZ, P3, R3, R4, RZ ;  /* 0x0000000403ff7210 */ /* 0x000fe20007f7e0ff */
[----:B------:R-:W-:-:S04]  /*1ab40*/  IMAD.X R3, RZ, RZ, RZ, P1 ;  /* 0x000000ffff037224 */ /* 0x000fc800008e06ff */
[----:B------:R-:W-:-:S08]  /*1ab50*/  IMAD.WIDE.U32.X R2, R13, UR5, R2, P3 ;  /* 0x000000050d027c25 */ /* 0x000fd000098e0402 */
.L_x_556:
[--C-:B------:R-:W-:Y:S01]  /*1ab60*/  SHF.R.U64 R10, R2, UR7, R3.reuse ;  /* 0x00000007020a7c19 */ /* 0x100fe20008001203 */
[----:B------:R-:W-:Y:S01]  /*1ab70*/  ULDC.64 UR4, c[0x0][0x620] ;  /* 0x0001880000047ab9 */ /* 0x000fe20000000a00 */
[----:B------:R-:W-:Y:S01]  /*1ab80*/  SHF.R.U32.HI R2, RZ, UR7, R3 ;  /* 0x00000007ff027c19 */ /* 0x000fe20008011603 */
[----:B------:R-:W-:Y:S01]  /*1ab90*/  IMAD.MOV.U32 R3, RZ, RZ, R15 ;  /* 0x000000ffff037224 */ /* 0x000fe200078e000f */
[----:B------:R-:W-:Y:S01]  /*1aba0*/  IADD3 R13, P1, RZ, -R10, RZ ;  /* 0x8000000aff0d7210 */ /* 0x000fe20007f3e0ff */
[----:B------:R-:W-:-:S04]  /*1abb0*/  ULDC.64 UR6, c[0x0][0x640] ;  /* 0x0001900000067ab9 */ /* 0x000fc80000000a00 */
[----:B------:R-:W-:Y:S01]  /*1abc0*/  IMAD.X R2, RZ, RZ, ~R2, P1 ;  /* 0x000000ffff027224 */ /* 0x000fe200008e0e02 */
[----:B------:R-:W-:-:S03]  /*1abd0*/  ISETP.NE.U32.AND P1, PT, RZ, UR6, PT ;  /* 0x00000006ff007c0c */ /* 0x000fc6000bf25070 */
[----:B------:R-:W-:Y:S01]  /*1abe0*/  IMAD R2, R2, UR4, RZ ;  /* 0x0000000402027c24 */ /* 0x000fe2000f8e02ff */
[----:B------:R-:W-:-:S03]  /*1abf0*/  ISETP.NE.AND.EX P1, PT, RZ, UR7, PT, P1 ;  /* 0x00000007ff007c0c */ /* 0x000fc6000bf25310 */
[----:B------:R-:W-:Y:S02]  /*1ac00*/  IMAD R5, R13, UR5, R2 ;  /* 0x000000050d057c24 */ /* 0x000fe4000f8e0202 */
[----:B------:R-:W-:-:S04]  /*1ac10*/  IMAD.MOV.U32 R2, RZ, RZ, R12 ;  /* 0x000000ffff027224 */ /* 0x000fc800078e000c */
[----:B------:R-:W-:Y:S01]  /*1ac20*/  IMAD.WIDE.U32 R2, R13, UR4, R2 ;  /* 0x000000040d027c25 */ /* 0x000fe2000f8e0002 */
[----:B------:R-:W-:-:S04]  /*1ac30*/  ULDC UR4, c[0x0][0x618] ;  /* 0x0001860000047ab9 */ /* 0x000fc80000000800 */
[----:B------:R-:W-:-:S04]  /*1ac40*/  IADD3 R3, R3, R5, RZ ;  /* 0x0000000503037210 */ /* 0x000fc80007ffe0ff */
[--C-:B------:R-:W-:Y:S02]  /*1ac50*/  SHF.R.U64 R12, R2, UR4, R3.reuse ;  /* 0x00000004020c7c19 */ /* 0x100fe40008001203 */
[----:B------:R-:W-:Y:S01]  /*1ac60*/  SHF.R.U32.HI R3, RZ, UR4, R3 ;  /* 0x00000004ff037c19 */ /* 0x000fe20008011603 */
[----:B------:R-:W-:-:S03]  /*1ac70*/  ULDC UR4, c[0x0][0x608] ;  /* 0x0001820000047ab9 */ /* 0x000fc60000000800 */
[--C-:B------:R-:W-:Y:S02]  /*1ac80*/  SHF.R.U64 R13, R12, UR4, R3.reuse ;  /* 0x000000040c0d7c19 */ /* 0x100fe40008001203 */
[----:B------:R-:W-:Y:S01]  /*1ac90*/  SHF.R.U32.HI R2, RZ, UR4, R3 ;  /* 0x00000004ff027c19 */ /* 0x000fe20008011603 */
[----:B------:R-:W-:-:S03]  /*1aca0*/  ULDC UR4, c[0x0][0x658] ;  /* 0x0001960000047ab9 */ /* 0x000fc60000000800 */
[--C-:B------:R-:W-:Y:S02]  /*1acb0*/  SHF.R.U64 R14, R13, UR4, R2.reuse ;  /* 0x000000040d0e7c19 */ /* 0x100fe40008001202 */
[----:B------:R-:W-:-:S03]  /*1acc0*/  SHF.R.U32.HI R15, RZ, UR4, R2 ;  /* 0x00000004ff0f7c19 */ /* 0x000fc60008011602 */
[----:B------:R-:W-:Y:S02]  /*1acd0*/  IMAD.MOV.U32 R2, RZ, RZ, R14 ;  /* 0x000000ffff027224 */ /* 0x000fe400078e000e */
[----:B------:R-:W-:Y:S01]  /*1ace0*/  IMAD.MOV.U32 R3, RZ, RZ, R15 ;  /* 0x000000ffff037224 */ /* 0x000fe200078e000f */
[----:B------:R-:W-:Y:S06]  /*1acf0*/  @!P1 BRA `(.L_x_557) ;  /* 0x0000000000289947 */ /* 0x000fec0003800000 */
[----:B------:R-:W-:Y:S02]  /*1ad00*/  ULDC UR4, c[0x0][0x64c] ;  /* 0x0001930000047ab9 */ /* 0x000fe40000000800 */
[----:B------:R-:W-:-:S05]  /*1ad10*/  IADD3 R3, P1, R14, UR4, RZ ;  /* 0x000000040e037c10 */ /* 0x000fca000ff3e0ff */
[----:B------:R-:W-:-:S04]  /*1ad20*/  IMAD.X R15, RZ, RZ, R15, P1 ;  /* 0x000000ffff0f7224 */ /* 0x000fc800008e060f */
[----:B------:R-:W-:-:S04]  /*1ad30*/  IMAD.WIDE.U32 R4, R15, UR6, RZ ;  /* 0x000000060f047c25 */ /* 0x000fc8000f8e00ff */
[----:B------:R-:W-:-:S04]  /*1ad40*/  IMAD.WIDE.U32 R4, P1, R3, UR7, R4 ;  /* 0x0000000703047c25 */ /* 0x000fc8000f820004 */
[----:B------:R-:W-:-:S04]  /*1ad50*/  IMAD.WIDE.U32 R2, R3, UR6, RZ ;  /* 0x0000000603027c25 */ /* 0x000fc8000f8e00ff */
[----:B------:R-:W-:Y:S01]  /*1ad60*/  IMAD.MOV.U32 R2, RZ, RZ, R5 ;  /* 0x000000ffff027224 */ /* 0x000fe200078e0005 */
[----:B------:R-:W-:Y:S02]  /*1ad70*/  IADD3 RZ, P3, R3, R4, RZ ;  /* 0x0000000403ff7210 */ /* 0x000fe40007f7e0ff */
[----:B------:R-:W-:-:S03]  /*1ad80*/  IADD3.X R3, RZ, RZ, RZ, P1, !PT ;  /* 0x000000ffff037210 */ /* 0x000fc60000ffe4ff */
[----:B------:R-:W-:-:S08]  /*1ad90*/  IMAD.WIDE.U32.X R2, R15, UR7, R2, P3 ;  /* 0x000000070f027c25 */ /* 0x000fd000098e0402 */
.L_x_557:
[----:B------:R-:W-:Y:S01]  /*1ada0*/  ULDC UR4, c[0x0][0x648] ;  /* 0x0001920000047ab9 */ /* 0x000fe20000000800 */
[----:B------:R-:W-:Y:S02]  /*1adb0*/  LOP3.LUT R13, R13, UR17, RZ, 0xc0, !PT ;  /* 0x000000110d0d7c12 */ /* 0x000fe4000f8ec0ff */
[----:B------:R-:W-:Y:S01]  /*1adc0*/  SHF.R.U64 R2, R2, UR4, R3 ;  /* 0x0000000402027c19 */ /* 0x000fe20008001203 */
[----:B------:R-:W-:-:S04]  /*1add0*/  ULDC UR4, c[0x0][0x638] ;  /* 0x00018e0000047ab9 */ /* 0x000fc80000000800 */
[----:B------:R-:W-:Y:S02]  /*1ade0*/  IMAD.MOV R3, RZ, RZ, -R2 ;  /* 0x000000ffff037224 */ /* 0x000fe400078e0a02 */
[----:B------:R-:W-:Y:S02]  /*1adf0*/  IMAD R4, R2, UR18, R13 ;  /* 0x0000001202047c24 */ /* 0x000fe4000f8e020d */
[----:B------:R-:W-:Y:S01]  /*1ae00*/  IMAD R14, R3, UR4, R14 ;  /* 0x00000004030e7c24 */ /* 0x000fe2000f8e020e */
[----:B------:R-:W-:Y:S01]  /*1ae10*/  ULDC UR4, c[0x0][0x610] ;  /* 0x0001840000047ab9 */ /* 0x000fe20000000800 */
[----:B------:R-:W-:Y:S01]  /*1ae20*/  LOP3.LUT R3, R12, UR16, RZ, 0xc0, !PT ;  /* 0x000000100c037c12 */ /* 0x000fe2000f8ec0ff */
[----:B------:R-:W-:Y:S01]  /*1ae30*/  IMAD R9, R4, UR4, R9 ;  /* 0x0000000404097c24 */ /* 0x000fe2000f8e0209 */
[----:B------:R-:W-:Y:S01]  /*1ae40*/  ULDC UR4, c[0x0][0x600] ;  /* 0x0001800000047ab9 */ /* 0x000fe20000000800 */
[----:B------:R-:W-:Y:S02]  /*1ae50*/  IMAD.MOV.U32 R4, RZ, RZ, 0x1 ;  /* 0x00000001ff047424 */ /* 0x000fe400078e00ff */
[----:B------:R-:W-:-:S05]  /*1ae60*/  IMAD R14, R14, UR4, R3 ;  /* 0x000000040e0e7c24 */ /* 0x000fca000f8e0203 */
[----:B------:R-:W-:Y:S02]  /*1ae70*/  SEL R3, R14, R9, !P5 ;  /* 0x000000090e037207 */ /* 0x000fe40006800000 */
[----:B------:R-:W-:-:S07]  /*1ae80*/  SEL R2, R9, R14, !P5 ;  /* 0x0000000e09027207 */ /* 0x000fce0006800000 */
.L_x_555:
[----:B------:R-:W-:Y:S05]  /*1ae90*/  BSYNC B1 ;  /* 0x0000000000017941 */ /* 0x000fea0003800000 */
.L_x_554:
[----:B------:R-:W-:-:S13]  /*1aea0*/  LOP3.LUT P1, RZ, R4, 0xff, RZ, 0xc0, !PT ;  /* 0x000000ff04ff7812 */ /* 0x000fda000782c0ff */
[----:B------:R-:W-:Y:S05]  /*1aeb0*/  @P1 BRA `(.L_x_558) ;  /* 0xfffffff4002c1947 */ /* 0x000fea000383ffff */
[----:B------:R-:W-:Y:S05]  /*1aec0*/  BSYNC B0 ;  /* 0x0000000000007941 */ /* 0x000fea0003800000 */
.L_x_546:
[----:B------:R-:W-:-:S03]  /*1aed0*/  UMOV UR4, 0xffffffff ;  /* 0xffffffff00047882 */ /* 0x000fc60000000000 */
[----:B------:R-:W-:Y:S05]  /*1aee0*/  BRA.DIV UR4, `(.L_x_559) ;  /* 0x0000000204d07947 */ /* 0x000fea000b800000 */
[----:B------:R-:W-:-:S13]  /*1aef0*/  ELECT P6, URZ, PT ;  /* 0x00000000003f782f */ /* 0x000fda00038c0000 */
.L_x_571:
[----:B------:R-:W-:Y:S04]  /*1af00*/  BSSY B0, `(.L_x_560) ;  /* 0x0000019000007945 */ /* 0x000fe80003800000 */
[----:B------:R-:W-:Y:S05]  /*1af10*/  @!P6 BRA `(.L_x_561) ;  /* 0x00000000005ce947 */ /* 0x000fea0003800000 */
[----:B------:R-:W-:-:S04]  /*1af20*/  LOP3.LUT R17, R17, 0x2, RZ, 0xfc, !PT ;  /* 0x0000000211117812 */ /* 0x000fc800078efcff */
[----:B------:R-:W-:-:S13]  /*1af30*/  ISETP.NE.AND P0, PT, R17, 0x3, PT ;  /* 0x000000031100780c */ /* 0x000fda0003f05270 */
[----:B------:R-:W-:Y:S05]  /*1af40*/  @!P0 BRA `(.L_x_562) ;  /* 0x0000000000048947 */ /* 0x000fea0003800000 */
[----:B------:R-:W-:Y:S01]  /*1af50*/  BPT.TRAP 0x1 ;  /* 0x000000040000795c */ /* 0x000fe20000300000 */
.L_x_562:
[----:B------:R-:W0:Y:S01]  /*1af60*/  S2R R3, SR_CgaCtaId ;  /* 0x0000000000037919 */ /* 0x000e220000008800 */
[----:B------:R-:W-:-:S04]  /*1af70*/  MOV R2, 0x400 ;  /* 0x0000040000027802 */ /* 0x000fc80000000f00 */
[----:B0-----:R-:W-:Y:S02]  /*1af80*/  LEA R3, R3, R2, 0x18 ;  /* 0x0000000203037211 */ /* 0x001fe400078ec0ff */
[----:B------:R-:W-:Y:S02]  /*1af90*/  SHF.L.U32 R2, R0, 0x1f, RZ ;  /* 0x0000001f00027819 */ /* 0x000fe400000006ff */
[----:B------:R-:W-:-:S05]  /*1afa0*/  IADD3 R3, R3, 0x10, RZ ;  /* 0x0000001003037810 */ /* 0x000fca0007ffe0ff */
[----:B------:R-:W-:-:S04]  /*1afb0*/  IMAD R5, R6, 0x8, R3 ;  /* 0x0000000806057824 */ /* 0x000fc800078e0203 */
[----:B------:R-:W0:Y:S02]  /*1afc0*/  SYNCS.PHASECHK.TRANS64.TRYWAIT P0, [R5+URZ], R2 ;  /* 0x00000002050075a7 */ /* 0x000e24000800017f */
[----:B0-----:R-:W-:Y:S05]  /*1afd0*/  @!P0 BRA `(.L_x_563) ;  /* 0x0000000000b48947 */ /* 0x001fea0003800000 */
.L_x_572:
[----:B------:R-:W-:-:S05]  /*1afe0*/  VIADD R6, R6, 0x1 ;  /* 0x0000000106067836 */ /* 0x000fca0000000000 */
[----:B------:R-:W-:-:S04]  /*1aff0*/  ISETP.NE.AND P0, PT, R6, 0x2, PT ;  /* 0x000000020600780c */ /* 0x000fc80003f05270 */
[----:B0-----:R-:W-:Y:S02]  /*1b000*/  SEL R5, RZ, 0x1, P0 ;  /* 0x00000001ff057807 */ /* 0x001fe40000000000 */
[----:B------:R-:W-:Y:S02]  /*1b010*/  SEL R6, R6, RZ, P0 ;  /* 0x000000ff06067207 */ /* 0x000fe40000000000 */
[----:B------:R-:W-:-:S03]  /*1b020*/  LOP3.LUT R0, R0, R5, RZ, 0x3c, !PT ;  /* 0x0000000500007212 */ /* 0x000fc600078e3cff */
[----:B------:R-:W-:Y:S01]  /*1b030*/  IMAD R3, R6, 0x8, R3 ;  /* 0x0000000806037824 */ /* 0x000fe200078e0203 */
[----:B------:R-:W-:-:S07]  /*1b040*/  SHF.L.U32 R0, R0, 0x1f, RZ ;  /* 0x0000001f00007819 */ /* 0x000fce00000006ff */
.L_x_564:
[----:B0-----:R0:W1:Y:S02]  /*1b050*/  SYNCS.PHASECHK.TRANS64.TRYWAIT P0, [R3+URZ], R0 ;  /* 0x00000000030075a7 */ /* 0x001064000800017f */
[----:B-1----:R-:W-:Y:S05]  /*1b060*/  @!P0 NANOSLEEP.SYNCS 0x989680 ;  /* 0x009896800000895d */ /* 0x002fea0003900000 */
[----:B------:R-:W1:Y:S02]  /*1b070*/  @!P0 SYNCS.PHASECHK.TRANS64 P0, [R3+URZ], R0 ;  /* 0x00000000030085a7 */ /* 0x000e64000800007f */
[----:B-1----:R-:W-:Y:S05]  /*1b080*/  @!P0 BRA `(.L_x_564) ;  /* 0xfffffffc00f08947 */ /* 0x002fea000383ffff */
.L_x_561:
[----:B------:R-:W-:Y:S05]  /*1b090*/  BSYNC B0 ;  /* 0x0000000000007941 */ /* 0x000fea0003800000 */
.L_x_560:
[----:B------:R-:W-:Y:S05]  /*1b0a0*/  EXIT ;  /* 0x000000000000794d */ /* 0x000fea0003800000 */
.L_x_17:
[----:B-1----:R1:W4:Y:S02]  /*1b0b0*/  SYNCS.PHASECHK.TRANS64.TRYWAIT P1, [R3+URZ], R0 ;  /* 0x00000000030075a7 */ /* 0x002324000802017f */
[----:B----4-:R-:W-:Y:S05]  /*1b0c0*/  @!P1 NANOSLEEP.SYNCS 0x989680 ;  /* 0x009896800000995d */ /* 0x010fea0003900000 */
[----:B------:R-:W4:Y:S02]  /*1b0d0*/  @!P1 SYNCS.PHASECHK.TRANS64 P1, [R3+URZ], R0 ;  /* 0x00000000030095a7 */ /* 0x000f24000802007f */
[----:B----4-:R-:W-:Y:S05]  /*1b0e0*/  @!P1 BRA `(.L_x_17) ;  /* 0xfffffffc00f09947 */ /* 0x010fea000383ffff */
[----:B------:R-:W-:Y:S05]  /*1b0f0*/  BRA `(.L_x_16) ;  /* 0xfffffe6000507947 */ /* 0x000fea000383ffff */
.L_x_22:
[----:B-1----:R-:W-:-:S04]  /*1b100*/  MOV R5, UR8 ;  /* 0x0000000800057c02 */ /* 0x002fc80008000f00 */
[----:B------:R1:W2:Y:S03]  /*1b110*/  SYNCS.PHASECHK.TRANS64.TRYWAIT P1, [R5+URZ], R4 ;  /* 0x00000004050075a7 */ /* 0x0002a6000802017f */
[----:B--2---:R-:W-:Y:S05]  /*1b120*/  @!P1 NANOSLEEP.SYNCS 0x989680 ;  /* 0x009896800000995d */ /* 0x004fea0003900000 */
[----:B------:R-:W2:Y:S02]  /*1b130*/  @!P1 SYNCS.PHASECHK.TRANS64 P1, [R5+URZ], R4 ;  /* 0x00000004050095a7 */ /* 0x000ea4000802007f */
[----:B--2---:R-:W-:Y:S05]  /*1b140*/  @!P1 BRA `(.L_x_22) ;  /* 0xfffffffc00ec9947 */ /* 0x004fea000383ffff */
[----:B------:R-:W-:Y:S05]  /*1b150*/  BRA `(.L_x_21) ;  /* 0xfffffe9400d47947 */ /* 0x000fea000383ffff */
.L_x_547:
[----:B------:R-:W-:Y:S01]  /*1b160*/  BSSY B1, `(.L_x_565) ;  /* 0x0000006000017945 */ /* 0x000fe20003800000 */
[----:B------:R-:W-:-:S07]  /*1b170*/  IMAD.MOV.U32 R15, RZ, RZ, -0x1 ;  /* 0xffffffffff0f7424 */ /* 0x000fce00078e00ff */
[----:B------:R-:W-:Y:S05]  /*1b180*/  WARPSYNC.COLLECTIVE R15, `(.L_x_566) ;  /* 0x000000000f0c7348 */ /* 0x000fea0003c00000 */
[----:B------:R-:W-:Y:S02]  /*1b190*/  ELECT P6, UR62, PT ;  /* 0x00000000003e782f */ /* 0x000fe400038c0000 */
[----:B------:R-:W-:Y:S01]  /*1b1a0*/  MOV R14, UR62 ;  /* 0x0000003e000e7c02 */ /* 0x000fe20008000f00 */
[----:B------:R-:W-:Y:S10]  /*1b1b0*/  ENDCOLLECTIVE ;  /* 0x000000000000791b */ /* 0x000ff40003800000 */
.L_x_566:
[----:B------:R-:W-:Y:S05]  /*1b1c0*/  BSYNC B1 ;  /* 0x0000000000017941 */ /* 0x000fea0003800000 */
.L_x_565:
[----:B------:R-:W-:Y:S05]  /*1b1d0*/  BRA `(.L_x_567) ;  /* 0xfffffff000707947 */ /* 0x000fea000383ffff */
.L_x_550:
[----:B0-----:R0:W1:Y:S02]  /*1b1e0*/  SYNCS.PHASECHK.TRANS64.TRYWAIT P1, [R13+URZ+0x10], R18 ;  /* 0x000010120d0075a7 */ /* 0x001064000802017f */
[----:B-1----:R-:W-:Y:S05]  /*1b1f0*/  @!P1 NANOSLEEP.SYNCS 0x989680 ;  /* 0x009896800000995d */ /* 0x002fea0003900000 */
[----:B------:R-:W1:Y:S02]  /*1b200*/  @!P1 SYNCS.PHASECHK.TRANS64 P1, [R13+URZ+0x10], R18 ;  /* 0x000010120d0095a7 */ /* 0x000e64000802007f */
[----:B-1----:R-:W-:Y:S05]  /*1b210*/  @!P1 BRA `(.L_x_550) ;  /* 0xfffffffc00f09947 */ /* 0x002fea000383ffff */
[----:B------:R-:W-:Y:S05]  /*1b220*/  BRA `(.L_x_568) ;  /* 0xfffffff000a07947 */ /* 0x000fea000383ffff */
.L_x_559:
[----:B------:R-:W-:Y:S01]  /*1b230*/  BSSY B0, `(.L_x_569) ;  /* 0x0000006000007945 */ /* 0x000fe20003800000 */
[----:B------:R-:W-:-:S07]  /*1b240*/  IMAD.MOV.U32 R15, RZ, RZ, -0x1 ;  /* 0xffffffffff0f7424 */ /* 0x000fce00078e00ff */
[----:B------:R-:W-:Y:S05]  /*1b250*/  WARPSYNC.COLLECTIVE R15, `(.L_x_570) ;  /* 0x000000000f0c7348 */ /* 0x000fea0003c00000 */
[----:B------:R-:W-:Y:S02]  /*1b260*/  ELECT P6, UR62, PT ;  /* 0x00000000003e782f */ /* 0x000fe400038c0000 */
[----:B------:R-:W-:Y:S01]  /*1b270*/  MOV R14, UR62 ;  /* 0x0000003e000e7c02 */ /* 0x000fe20008000f00 */
[----:B------:R-:W-:Y:S10]  /*1b280*/  ENDCOLLECTIVE ;  /* 0x000000000000791b */ /* 0x000ff40003800000 */
.L_x_570:
[----:B------:R-:W-:Y:S05]  /*1b290*/  BSYNC B0 ;  /* 0x0000000000007941 */ /* 0x000fea0003800000 */
.L_x_569:
[----:B------:R-:W-:Y:S05]  /*1b2a0*/  BRA `(.L_x_571) ;  /* 0xfffffffc00147947 */ /* 0x000fea000383ffff */
.L_x_563:
[----:B0-----:R0:W1:Y:S02]  /*1b2b0*/  SYNCS.PHASECHK.TRANS64.TRYWAIT P0, [R5+URZ], R2 ;  /* 0x00000002050075a7 */ /* 0x001064000800017f */
[----:B-1----:R-:W-:Y:S05]  /*1b2c0*/  @!P0 NANOSLEEP.SYNCS 0x989680 ;  /* 0x009896800000895d */ /* 0x002fea0003900000 */
[----:B------:R-:W1:Y:S02]  /*1b2d0*/  @!P0 SYNCS.PHASECHK.TRANS64 P0, [R5+URZ], R2 ;  /* 0x00000002050085a7 */ /* 0x000e64000800007f */
[----:B-1----:R-:W-:Y:S05]  /*1b2e0*/  @!P0 BRA `(.L_x_563) ;  /* 0xfffffffc00f08947 */ /* 0x002fea000383ffff */
[----:B------:R-:W-:Y:S05]  /*1b2f0*/  BRA `(.L_x_572) ;  /* 0xfffffffc00387947 */ /* 0x000fea000383ffff */
.L_x_573:
[----:B------:R-:W-:-:S00]  /*1b300*/  BRA `(.L_x_573) ;  /* 0xfffffffc00fc7947 */ /* 0x000fc0000383ffff */
[----:B------:R-:W-:-:S00]  /*1b310*/  NOP ;  /* 0x0000000000007918 */ /* 0x000fc00000000000 */
        /* <DEDUP_REMOVED lines=14> */
.L_x_574:


//--------------------- .nv.global.init           --------------------------
	.section	.nv.global.init,"aw",@progbits
.nv.global.init:
	.type		$str$22,@object
	.size		$str$22,($str$23 - $str$22)
$str$22:
        /*0000*/ 	.byte	0x6b, 0x5f, 0x74, 0x69, 0x6c, 0x65, 0x5f, 0x63, 0x6f, 0x75, 0x6e, 0x74, 0x20, 0x3e, 0x3d, 0x20
        /*0010*/ 	.byte	0x31, 0x00
	.type		$str$23,@object
	.size		$str$23,(__unnamed_1 - $str$23)
$str$23:
        /*0012*/ 	.byte	0x2f, 0x74, 0x6d, 0x70, 0x2f, 0x63, 0x75, 0x74, 0x6c, 0x61, 0x73, 0x73, 0x5f, 0x73, 0x77, 0x65
        /*0022*/ 	.byte	0x65, 0x70, 0x5f, 0x73, 0x72, 0x63, 0x2f, 0x69, 0x6e, 0x63, 0x6c, 0x75, 0x64, 0x65, 0x2f, 0x63
        /*0032*/ 	.byte	0x75, 0x74, 0x6c, 0x61, 0x73, 0x73, 0x2f, 0x67, 0x65, 0x6d, 0x6d, 0x2f, 0x63, 0x6f, 0x6c, 0x6c
        /*0042*/ 	.byte	0x65, 0x63, 0x74, 0x69, 0x76, 0x65, 0x2f, 0x73, 0x6d, 0x39, 0x30, 0x5f, 0x6d, 0x6d, 0x61, 0x5f
        /*0052*/ 	.byte	0x74, 0x6d, 0x61, 0x5f, 0x67, 0x6d, 0x6d, 0x61, 0x5f, 0x73, 0x73, 0x5f, 0x77, 0x61, 0x72, 0x70
        /*0062*/ 	.byte	0x73, 0x70, 0x65, 0x63, 0x69, 0x61, 0x6c, 0x69, 0x7a, 0x65, 0x64, 0x2e, 0x68, 0x70, 0x70, 0x00
	.type		__unnamed_1,@object
	.size		__unnamed_1,(.L_0 - __unnamed_1)
__unnamed_1:
        /* <DEDUP_REMOVED lines=180> */
        /*0bb2*/ 	.byte	0x74, 0x65, 0x3a, 0x3a, 0x69, 0x64, 0x65, 0x6e, 0x74, 0x69, 0x74, 0x79, 0x5d, 0x00
.L_0:


//--------------------- .nv.shared._ZN7cutlass13device_kernelINS_4gemm6kernel13GemmUniversalIN4cute5tupleIJiiiiEEENS1_10collective13CollectiveMmaINS1_34MainloopSm90TmaGmmaWarpSpecializedILi2ENS5_IJNS4_1CILi1EEESB_SB_EEENS1_35KernelTmaWarpSpecializedCooperativeEEENS5_IJNSA_ILi128EEENSA_ILi512EEENSA_ILi64EEEEEENS_6half_tENS5_IJlSB_lEEESJ_SK_NS4_8TiledMMAINS4_8MMA_AtomIJNS4_4SM904GMMA26MMA_64x256x16_F32F16F16_SSILNSO_5MajorE0ELSQ_0ELNSO_7ScaleInE1ELSR_1EEEEEENS4_6LayoutINS5_IJNSA_ILi2EEESB_SB_EEENS5_IJSB_NSA_ILi0EEESX_EEEEENS5_IJNS4_10UnderscoreES10_S10_EEEEENS4_13SM90_TMA_LOADENS4_14ComposedLayoutINS4_7SwizzleILi3ELi4ELi3EEENS4_18smem_ptr_flag_bitsILi16EEENSU_INS5_IJNSA_ILi8EEESH_EEENS5_IJSH_SB_EEEEEEEvNS4_8identityES13_S1D_vS1E_EENS_8epilogue10collective6detail29Sm90TmaWarpSpecializedAdapterINS1H_15DefaultEpilogueISJ_SK_SK_NS1G_6thread17LinearCombinationISJ_Li1EffLNS1L_9ScaleType4KindE0ELNS_15FloatRoundStyleE2ESJ_EENS1_15EpilogueDefaultEEEEEvvEEEEvNT_6ParamsE --------------------------
	.section	.nv.shared._ZN7cutlass13device_kernelINS_4gemm6kernel13GemmUniversalIN4cute5tupleIJiiiiEEENS1_10collective13CollectiveMmaINS1_34MainloopSm90TmaGmmaWarpSpecializedILi2ENS5_IJNS4_1CILi1EEESB_SB_EEENS1_35KernelTmaWarpSpecializedCooperativeEEENS5_IJNSA_ILi128EEENSA_ILi512EEENSA_ILi64EEEEEENS_6half_tENS5_IJlSB_lEEESJ_SK_NS4_8TiledMMAINS4_8MMA_AtomIJNS4_4SM904GMMA26MMA_64x256x16_F32F16F16_SSILNSO_5MajorE0ELSQ_0ELNSO_7ScaleInE1ELSR_1EEEEEENS4_6LayoutINS5_IJNSA_ILi2EEESB_SB_EEENS5_IJSB_NSA_ILi0EEESX_EEEEENS5_IJNS4_10UnderscoreES10_S10_EEEEENS4_13SM90_TMA_LOADENS4_14ComposedLayoutINS4_7SwizzleILi3ELi4ELi3EEENS4_18smem_ptr_flag_bitsILi16EEENSU_INS5_IJNSA_ILi8EEESH_EEENS5_IJSH_SB_EEEEEEEvNS4_8identityES13_S1D_vS1E_EENS_8epilogue10collective6detail29Sm90TmaWarpSpecializedAdapterINS1H_15DefaultEpilogueISJ_SK_SK_NS1G_6thread17LinearCombinationISJ_Li1EffLNS1L_9ScaleType4KindE0ELNS_15FloatRoundStyleE2ESJ_EENS1_15EpilogueDefaultEEEEEvvEEEEvNT_6ParamsE,"aw",@nobits
	.sectionflags	@""
	.align	16
	.zero		1024


//--------------------- .nv.shared.reserved.0     --------------------------
	.section	.nv.shared.reserved.0,"aw",@nobits
	.weak		__nv_reservedSMEM_offset_0_alias
	.size		__nv_reservedSMEM_offset_0_alias, 0, 0
	.other		__nv_reservedSMEM_offset_0_alias,@"STO_CUDA_RESERVED_SHARED STV_DEFAULT"
__nv_reservedSMEM_offset_0_alias:
	.zero		0


//--------------------- .nv.global                --------------------------
	.section	.nv.global,"aw",@nobits
.nv.global:
	.type		_ZN39_INTERNAL_77c5751a_4_k_cu_7d691f4e_31674cute1_E,@object
	.size		_ZN39_INTERNAL_77c5751a_4_k_cu_7d691f4e_31674cute1_E,(_ZN39_INTERNAL_77c5751a_4_k_cu_7d691f4e_31674cuda3std3__45__cpo6cbeginE - _ZN39_INTERNAL_77c5751a_4_k_cu_7d691f4e_31674cute1_E)
_ZN39_INTERNAL_77c5751a_4_k_cu_7d691f4e_31674cute1_E:
	.zero		1
	.type		_ZN39_INTERNAL_77c5751a_4_k_cu_7d691f4e_31674cuda3std3__45__cpo6cbeginE,@object
	.size		_ZN39_INTERNAL_77c5751a_4_k_cu_7d691f4e_31674cuda3std3__45__cpo6cbeginE,(_ZN39_INTERNAL_77c5751a_4_k_cu_7d691f4e_31674cuda3std3__48in_placeE - _ZN39_INTERNAL_77c5751a_4_k_cu_7d691f4e_31674cuda3std3__45__cpo6cbeginE)
_ZN39_INTERNAL_77c5751a_4_k_cu_7d691f4e_31674cuda3std3__45__cpo6cbeginE:
	.zero		1
	.type		_ZN39_INTERNAL_77c5751a_4_k_cu_7d691f4e_31674cuda3std3__48in_placeE,@object
	.size		_ZN39_INTERNAL_77c5751a_4_k_cu_7d691f4e_31674cuda3std3__48in_placeE,(_ZN39_INTERNAL_77c5751a_4_k_cu_7d691f4e_31674cuda3std6ranges3__45__cpo9iter_moveE - _ZN39_INTERNAL_77c5751a_4_k_cu_7d691f4e_31674cuda3std3__48in_placeE)
_ZN39_INTERNAL_77c5751a_4_k_cu_7d691f4e_31674cuda3std3__48in_placeE:
	.zero		1
	.type		_ZN39_INTERNAL_77c5751a_4_k_cu_7d691f4e_31674cuda3std6ranges3__45__cpo9iter_moveE,@object
	.size		_ZN39_INTERNAL_77c5751a_4_k_cu_7d691f4e_31674cuda3std6ranges3__45__cpo9iter_moveE,(_ZN39_INTERNAL_77c5751a_4_k_cu_7d691f4e_31674cuda3std3__45__cpo5beginE - _ZN39_INTERNAL_77c5751a_4_k_cu_7d691f4e_31674cuda3std6ranges3__45__cpo9iter_moveE)
_ZN39_INTERNAL_77c5751a_4_k_cu_7d691f4e_31674cuda3std6ranges3__45__cpo9iter_moveE:
	.zero		1
	.type		_ZN39_INTERNAL_77c5751a_4_k_cu_7d691f4e_31674cuda3std3__45__cpo5beginE,@object
	.size		_ZN39_INTERNAL_77c5751a_4_k_cu_7d691f4e_31674cuda3std3__45__cpo5beginE,(_ZN39_INTERNAL_77c5751a_4_k_cu_7d691f4e_31674cuda3std3__441_GLOBAL__N__77c5751a_4_k_cu_7d691f4e_31676ignoreE - _ZN39_INTERNAL_77c5751a_4_k_cu_7d691f4e_31674cuda3std3__45__cpo5beginE)
_ZN39_INTERNAL_77c5751a_4_k_cu_7d691f4e_31674cuda3std3__45__cpo5beginE:
	.zero		1
	.type		_ZN39_INTERNAL_77c5751a_4_k_cu_7d691f4e_31674cuda3std3__441_GLOBAL__N__77c5751a_4_k_cu_7d691f4e_31676ignoreE,@object
	.size		_ZN39_INTERNAL_77c5751a_4_k_cu_7d691f4e_31674cuda3std3__441_GLOBAL__N__77c5751a_4_k_cu_7d691f4e_31676ignoreE,(_ZN39_INTERNAL_77c5751a_4_k_cu_7d691f4e_31674cute7productE - _ZN39_INTERNAL_77c5751a_4_k_cu_7d691f4e_31674cuda3std3__441_GLOBAL__N__77c5751a_4_k_cu_7d691f4e_31676ignoreE)
_ZN39_INTERNAL_77c5751a_4_k_cu_7d691f4e_31674cuda3std3__441_GLOBAL__N__77c5751a_4_k_cu_7d691f4e_31676ignoreE:
	.zero		1
	.type		_ZN39_INTERNAL_77c5751a_4_k_cu_7d691f4e_31674cute7productE,@object
	.size		_ZN39_INTERNAL_77c5751a_4_k_cu_7d691f4e_31674cute7productE,(_ZN39_INTERNAL_77c5751a_4_k_cu_7d691f4e_31674cuda3std3__45__cpo3endE - _ZN39_INTERNAL_77c5751a_4_k_cu_7d691f4e_31674cute7productE)
_ZN39_INTERNAL_77c5751a_4_k_cu_7d691f4e_31674cute7productE:
	.zero		1
	.type		_ZN39_INTERNAL_77c5751a_4_k_cu_7d691f4e_31674cuda3std3__45__cpo3endE,@object
	.size		_ZN39_INTERNAL_77c5751a_4_k_cu_7d691f4e_31674cuda3std3__45__cpo3endE,(_ZN39_INTERNAL_77c5751a_4_k_cu_7d691f4e_31674cuda3std3__419piecewise_constructE - _ZN39_INTERNAL_77c5751a_4_k_cu_7d691f4e_31674cuda3std3__45__cpo3endE)
_ZN39_INTERNAL_77c5751a_4_k_cu_7d691f4e_31674cuda3std3__45__cpo3endE:
	.zero		1
	.type		_ZN39_INTERNAL_77c5751a_4_k_cu_7d691f4e_31674cuda3std3__419piecewise_constructE,@object
	.size		_ZN39_INTERNAL_77c5751a_4_k_cu_7d691f4e_31674cuda3std3__419piecewise_constructE,(_ZN39_INTERNAL_77c5751a_4_k_cu_7d691f4e_31674cuda3std3__45__cpo4cendE - _ZN39_INTERNAL_77c5751a_4_k_cu_7d691f4e_31674cuda3std3__419piecewise_constructE)
_ZN39_INTERNAL_77c5751a_4_k_cu_7d691f4e_31674cuda3std3__419piecewise_constructE:
	.zero		1
	.type		_ZN39_INTERNAL_77c5751a_4_k_cu_7d691f4e_31674cuda3std3__45__cpo4cendE,@object
	.size		_ZN39_INTERNAL_77c5751a_4_k_cu_7d691f4e_31674cuda3std3__45__cpo4cendE,(_ZN39_INTERNAL_77c5751a_4_k_cu_7d691f4e_31674cuda3std6ranges3__45__cpo4swapE - _ZN39_INTERNAL_77c5751a_4_k_cu_7d691f4e_31674cuda3std3__45__cpo4cendE)
_ZN39_INTERNAL_77c5751a_4_k_cu_7d691f4e_31674cuda3std3__45__cpo4cendE:
	.zero		1
	.type		_ZN39_INTERNAL_77c5751a_4_k_cu_7d691f4e_31674cuda3std6ranges3__45__cpo4swapE,@object
	.size		_ZN39_INTERNAL_77c5751a_4_k_cu_7d691f4e_31674cuda3std6ranges3__45__cpo4swapE,(.L_8 - _ZN39_INTERNAL_77c5751a_4_k_cu_7d691f4e_31674cuda3std6ranges3__45__cpo4swapE)
_ZN39_INTERNAL_77c5751a_4_k_cu_7d691f4e_31674cuda3std6ranges3__45__cpo4swapE:
	.zero		1
.L_8:


//--------------------- .nv.constant0._ZN7cutlass13device_kernelINS_4gemm6kernel13GemmUniversalIN4cute5tupleIJiiiiEEENS1_10collective13CollectiveMmaINS1_34MainloopSm90TmaGmmaWarpSpecializedILi2ENS5_IJNS4_1CILi1EEESB_SB_EEENS1_35KernelTmaWarpSpecializedCooperativeEEENS5_IJNSA_ILi128EEENSA_ILi512EEENSA_ILi64EEEEEENS_6half_tENS5_IJlSB_lEEESJ_SK_NS4_8TiledMMAINS4_8MMA_AtomIJNS4_4SM904GMMA26MMA_64x256x16_F32F16F16_SSILNSO_5MajorE0ELSQ_0ELNSO_7ScaleInE1ELSR_1EEEEEENS4_6LayoutINS5_IJNSA_ILi2EEESB_SB_EEENS5_IJSB_NSA_ILi0EEESX_EEEEENS5_IJNS4_10UnderscoreES10_S10_EEEEENS4_13SM90_TMA_LOADENS4_14ComposedLayoutINS4_7SwizzleILi3ELi4ELi3EEENS4_18smem_ptr_flag_bitsILi16EEENSU_INS5_IJNSA_ILi8EEESH_EEENS5_IJSH_SB_EEEEEEEvNS4_8identityES13_S1D_vS1E_EENS_8epilogue10collective6detail29Sm90TmaWarpSpecializedAdapterINS1H_15DefaultEpilogueISJ_SK_SK_NS1G_6thread17LinearCombinationISJ_Li1EffLNS1L_9ScaleType4KindE0ELNS_15FloatRoundStyleE2ESJ_EENS1_15EpilogueDefaultEEEEEvvEEEEvNT_6ParamsE --------------------------
	.section	.nv.constant0._ZN7cutlass13device_kernelINS_4gemm6kernel13GemmUniversalIN4cute5tupleIJiiiiEEENS1_10collective13CollectiveMmaINS1_34MainloopSm90TmaGmmaWarpSpecializedILi2ENS5_IJNS4_1CILi1EEESB_SB_EEENS1_35KernelTmaWarpSpecializedCooperativeEEENS5_IJNSA_ILi128EEENSA_ILi512EEENSA_ILi64EEEEEENS_6half_tENS5_IJlSB_lEEESJ_SK_NS4_8TiledMMAINS4_8MMA_AtomIJNS4_4SM904GMMA26MMA_64x256x16_F32F16F16_SSILNSO_5MajorE0ELSQ_0ELNSO_7ScaleInE1ELSR_1EEEEEENS4_6LayoutINS5_IJNSA_ILi2EEESB_SB_EEENS5_IJSB_NSA_ILi0EEESX_EEEEENS5_IJNS4_10UnderscoreES10_S10_EEEEENS4_13SM90_TMA_LOADENS4_14ComposedLayoutINS4_7SwizzleILi3ELi4ELi3EEENS4_18smem_ptr_flag_bitsILi16EEENSU_INS5_IJNSA_ILi8EEESH_EEENS5_IJSH_SB_EEEEEEEvNS4_8identityES13_S1D_vS1E_EENS_8epilogue10collective6detail29Sm90TmaWarpSpecializedAdapterINS1H_15DefaultEpilogueISJ_SK_SK_NS1G_6thread17LinearCombinationISJ_Li1EffLNS1L_9ScaleType4KindE0ELNS_15FloatRoundStyleE2ESJ_EENS1_15EpilogueDefaultEEEEEvvEEEEvNT_6ParamsE,"a",@progbits
	.sectionflags	@""
	.align	4
.nv.constant0._ZN7cutlass13device_kernelINS_4gemm6kernel13GemmUniversalIN4cute5tupleIJiiiiEEENS1_10collective13CollectiveMmaINS1_34MainloopSm90TmaGmmaWarpSpecializedILi2ENS5_IJNS4_1CILi1EEESB_SB_EEENS1_35KernelTmaWarpSpecializedCooperativeEEENS5_IJNSA_ILi128EEENSA_ILi512EEENSA_ILi64EEEEEENS_6half_tENS5_IJlSB_lEEESJ_SK_NS4_8TiledMMAINS4_8MMA_AtomIJNS4_4SM904GMMA26MMA_64x256x16_F32F16F16_SSILNSO_5MajorE0ELSQ_0ELNSO_7ScaleInE1ELSR_1EEEEEENS4_6LayoutINS5_IJNSA_ILi2EEESB_SB_EEENS5_IJSB_NSA_ILi0EEESX_EEEEENS5_IJNS4_10UnderscoreES10_S10_EEEEENS4_13SM90_TMA_LOADENS4_14ComposedLayoutINS4_7SwizzleILi3ELi4ELi3EEENS4_18smem_ptr_flag_bitsILi16EEENSU_INS5_IJNSA_ILi8EEESH_EEENS5_IJSH_SB_EEEEEEEvNS4_8identityES13_S1D_vS1E_EENS_8epilogue10collective6detail29Sm90TmaWarpSpecializedAdapterINS1H_15DefaultEpilogueISJ_SK_SK_NS1G_6thread17LinearCombinationISJ_Li1EffLNS1L_9ScaleType4KindE0ELNS_15FloatRoundStyleE2ESJ_EENS1_15EpilogueDefaultEEEEEvvEEEEvNT_6ParamsE:
	.zero		1664


//--------------------- SYMBOLS --------------------------

	.type		.nv.reservedSmem.offset0,@object
	.size		.nv.reservedSmem.offset0,0x4
	.type		__assertfail,@function
